	.headerflags	@"EF_CUDA_TEXMODE_UNIFIED EF_CUDA_64BIT_ADDRESS EF_CUDA_SM86 EF_CUDA_VIRTUAL_SM(EF_CUDA_SM86)"
	.elftype	@"ET_EXEC"


//--------------------- .nv.info                  --------------------------
	.section	.nv.info,"",@"SHT_CUDA_INFO"
	.align	4


	//----- nvinfo : EIATTR_REGCOUNT
	.align		4
        /*0000*/ 	.byte	0x04, 0x2f
        /*0002*/ 	.short	(.L_1 - .L_0)
	.align		4
.L_0:
        /*0004*/ 	.word	index@(triton__0d1d2d3d4d5d6d7d8d9d10d11d12d13d14d15d16d17d18d19d20d21d22d23d24d25d26d27d28d29d30d31d32d33d34d35d36d37d38d39d40d41d42d43d44d45d46d47d48d49d50d51d52d53d54d55d56d57d58d59d60d61d62d63d64d65d66d67d68d69d70d71d72d73d74d75d76d77d78d79d80d81d82d83d84d85d86d87d88d89d90d91d92d93d94d95d96d97d98d99d100d101d102d103d104d105d106d107d108d109d110d111d112d113d114d115d116d117d118d119d120d121d122d123d124d125d126d127d128d129d130d131d132d133d134d135d136d137d138d139d140d141d142d143d144d145d146d147d148d149d150d151d152d153d154d155d156d157d158d159d160d161d162d163d164d165d166d167d168d169d170d171d172d173d174d175d176d177d178d179d180d181d182d183d184d185d186d187d188de189de)
        /*0008*/ 	.word	0x000000ff


	//----- nvinfo : EIATTR_MAX_STACK_SIZE
	.align		4
.L_1:
        /*000c*/ 	.byte	0x04, 0x23
        /*000e*/ 	.short	(.L_3 - .L_2)
	.align		4
.L_2:
        /*0010*/ 	.word	index@(triton__0d1d2d3d4d5d6d7d8d9d10d11d12d13d14d15d16d17d18d19d20d21d22d23d24d25d26d27d28d29d30d31d32d33d34d35d36d37d38d39d40d41d42d43d44d45d46d47d48d49d50d51d52d53d54d55d56d57d58d59d60d61d62d63d64d65d66d67d68d69d70d71d72d73d74d75d76d77d78d79d80d81d82d83d84d85d86d87d88d89d90d91d92d93d94d95d96d97d98d99d100d101d102d103d104d105d106d107d108d109d110d111d112d113d114d115d116d117d118d119d120d121d122d123d124d125d126d127d128d129d130d131d132d133d134d135d136d137d138d139d140d141d142d143d144d145d146d147d148d149d150d151d152d153d154d155d156d157d158d159d160d161d162d163d164d165d166d167d168d169d170d171d172d173d174d175d176d177d178d179d180d181d182d183d184d185d186d187d188de189de)
        /*0014*/ 	.word	0x00000000


	//----- nvinfo : EIATTR_MIN_STACK_SIZE
	.align		4
.L_3:
        /*0018*/ 	.byte	0x04, 0x12
        /*001a*/ 	.short	(.L_5 - .L_4)
	.align		4
.L_4:
        /*001c*/ 	.word	index@(triton__0d1d2d3d4d5d6d7d8d9d10d11d12d13d14d15d16d17d18d19d20d21d22d23d24d25d26d27d28d29d30d31d32d33d34d35d36d37d38d39d40d41d42d43d44d45d46d47d48d49d50d51d52d53d54d55d56d57d58d59d60d61d62d63d64d65d66d67d68d69d70d71d72d73d74d75d76d77d78d79d80d81d82d83d84d85d86d87d88d89d90d91d92d93d94d95d96d97d98d99d100d101d102d103d104d105d106d107d108d109d110d111d112d113d114d115d116d117d118d119d120d121d122d123d124d125d126d127d128d129d130d131d132d133d134d135d136d137d138d139d140d141d142d143d144d145d146d147d148d149d150d151d152d153d154d155d156d157d158d159d160d161d162d163d164d165d166d167d168d169d170d171d172d173d174d175d176d177d178d179d180d181d182d183d184d185d186d187d188de189de)
        /*0020*/ 	.word	0x00000010


	//----- nvinfo : EIATTR_FRAME_SIZE
	.align		4
.L_5:
        /*0024*/ 	.byte	0x04, 0x11
        /*0026*/ 	.short	(.L_7 - .L_6)
	.align		4
.L_6:
        /*0028*/ 	.word	index@(triton__0d1d2d3d4d5d6d7d8d9d10d11d12d13d14d15d16d17d18d19d20d21d22d23d24d25d26d27d28d29d30d31d32d33d34d35d36d37d38d39d40d41d42d43d44d45d46d47d48d49d50d51d52d53d54d55d56d57d58d59d60d61d62d63d64d65d66d67d68d69d70d71d72d73d74d75d76d77d78d79d80d81d82d83d84d85d86d87d88d89d90d91d92d93d94d95d96d97d98d99d100d101d102d103d104d105d106d107d108d109d110d111d112d113d114d115d116d117d118d119d120d121d122d123d124d125d126d127d128d129d130d131d132d133d134d135d136d137d138d139d140d141d142d143d144d145d146d147d148d149d150d151d152d153d154d155d156d157d158d159d160d161d162d163d164d165d166d167d168d169d170d171d172d173d174d175d176d177d178d179d180d181d182d183d184d185d186d187d188de189de)
        /*002c*/ 	.word	0x00000010
.L_7:


//--------------------- .nv.info.triton__0d1d2d3d4d5d6d7d8d9d10d11d12d13d14d15d16d17d18d19d20d21d22d23d24d25d26d27d28d29d30d31d32d33d34d35d36d37d38d39d40d41d42d43d44d45d46d47d48d49d50d51d52d53d54d55d56d57d58d59d60d61d62d63d64d65d66d67d68d69d70d71d72d73d74d75d76d77d78d79d80d81d82d83d84d85d86d87d88d89d90d91d92d93d94d95d96d97d98d99d100d101d102d103d104d105d106d107d108d109d110d111d112d113d114d115d116d117d118d119d120d121d122d123d124d125d126d127d128d129d130d131d132d133d134d135d136d137d138d139d140d141d142d143d144d145d146d147d148d149d150d151d152d153d154d155d156d157d158d159d160d161d162d163d164d165d166d167d168d169d170d171d172d173d174d175d176d177d178d179d180d181d182d183d184d185d186d187d188de189de --------------------------
	.section	.nv.info.triton__0d1d2d3d4d5d6d7d8d9d10d11d12d13d14d15d16d17d18d19d20d21d22d23d24d25d26d27d28d29d30d31d32d33d34d35d36d37d38d39d40d41d42d43d44d45d46d47d48d49d50d51d52d53d54d55d56d57d58d59d60d61d62d63d64d65d66d67d68d69d70d71d72d73d74d75d76d77d78d79d80d81d82d83d84d85d86d87d88d89d90d91d92d93d94d95d96d97d98d99d100d101d102d103d104d105d106d107d108d109d110d111d112d113d114d115d116d117d118d119d120d121d122d123d124d125d126d127d128d129d130d131d132d133d134d135d136d137d138d139d140d141d142d143d144d145d146d147d148d149d150d151d152d153d154d155d156d157d158d159d160d161d162d163d164d165d166d167d168d169d170d171d172d173d174d175d176d177d178d179d180d181d182d183d184d185d186d187d188de189de,"",@"SHT_CUDA_INFO"
	.align	4


	//----- nvinfo : EIATTR_CUDA_API_VERSION
	.align		4
        /*0000*/ 	.byte	0x04, 0x37
        /*0002*/ 	.short	(.L_9 - .L_8)
.L_8:
        /*0004*/ 	.word	0x0000007b


	//----- nvinfo : EIATTR_SW2861232_WAR
	.align		4
.L_9:
        /*0008*/ 	.byte	0x01, 0x35
	.zero		2


	//----- nvinfo : EIATTR_PARAM_CBANK
	.align		4
        /*000c*/ 	.byte	0x04, 0x0a
        /*000e*/ 	.short	(.L_11 - .L_10)
	.align		4
.L_10:
        /*0010*/ 	.word	index@(.nv.constant0.triton__0d1d2d3d4d5d6d7d8d9d10d11d12d13d14d15d16d17d18d19d20d21d22d23d24d25d26d27d28d29d30d31d32d33d34d35d36d37d38d39d40d41d42d43d44d45d46d47d48d49d50d51d52d53d54d55d56d57d58d59d60d61d62d63d64d65d66d67d68d69d70d71d72d73d74d75d76d77d78d79d80d81d82d83d84d85d86d87d88d89d90d91d92d93d94d95d96d97d98d99d100d101d102d103d104d105d106d107d108d109d110d111d112d113d114d115d116d117d118d119d120d121d122d123d124d125d126d127d128d129d130d131d132d133d134d135d136d137d138d139d140d141d142d143d144d145d146d147d148d149d150d151d152d153d154d155d156d157d158d159d160d161d162d163d164d165d166d167d168d169d170d171d172d173d174d175d176d177d178d179d180d181d182d183d184d185d186d187d188de189de)
        /*0014*/ 	.short	0x0160
        /*0016*/ 	.short	0x05e8


	//----- nvinfo : EIATTR_CBANK_PARAM_SIZE
	.align		4
.L_11:
        /*0018*/ 	.byte	0x03, 0x19
        /*001a*/ 	.short	0x05e8


	//----- nvinfo : EIATTR_KPARAM_INFO
	.align		4
        /*001c*/ 	.byte	0x04, 0x17
        /*001e*/ 	.short	(.L_13 - .L_12)
.L_12:
        /*0020*/ 	.word	0x00000000
        /*0024*/ 	.short	0x00bd
        /*0026*/ 	.short	0x05e4
        /*0028*/ 	.byte	0x00, 0xf0, 0x11, 0x00


	//----- nvinfo : EIATTR_KPARAM_INFO
	.align		4
.L_13:
        /*002c*/ 	.byte	0x04, 0x17
        /*002e*/ 	.short	(.L_15 - .L_14)
.L_14:
        /*0030*/ 	.word	0x00000000
        /*0034*/ 	.short	0x00bc
        /*0036*/ 	.short	0x05e0
        /*0038*/ 	.byte	0x00, 0xf0, 0x11, 0x00


	//----- nvinfo : EIATTR_KPARAM_INFO
	.align		4
.L_15:
        /*003c*/ 	.byte	0x04, 0x17
        /*003e*/ 	.short	(.L_17 - .L_16)
.L_16:
        /*0040*/ 	.word	0x00000000
        /*0044*/ 	.short	0x00bb
        /*0046*/ 	.short	0x05d8
        /*0048*/ 	.byte	0x00, 0xf0, 0x21, 0x00


	//----- nvinfo : EIATTR_KPARAM_INFO
	.align		4
.L_17:
        /*004c*/ 	.byte	0x04, 0x17
        /*004e*/ 	.short	(.L_19 - .L_18)
.L_18:
        /*0050*/ 	.word	0x00000000
        /*0054*/ 	.short	0x00ba
        /*0056*/ 	.short	0x05d0
        /*0058*/ 	.byte	0x00, 0xf0, 0x21, 0x00


	//----- nvinfo : EIATTR_KPARAM_INFO
	.align		4
.L_19:
        /*005c*/ 	.byte	0x04, 0x17
        /*005e*/ 	.short	(.L_21 - .L_20)
.L_20:
        /*0060*/ 	.word	0x00000000
        /*0064*/ 	.short	0x00b9
        /*0066*/ 	.short	0x05c8
        /*0068*/ 	.byte	0x00, 0xf0, 0x21, 0x00


	//----- nvinfo : EIATTR_KPARAM_INFO
	.align		4
.L_21:
        /*006c*/ 	.byte	0x04, 0x17
        /*006e*/ 	.short	(.L_23 - .L_22)
.L_22:
        /*0070*/ 	.word	0x00000000
        /*0074*/ 	.short	0x00b8
        /*0076*/ 	.short	0x05c0
        /*0078*/ 	.byte	0x00, 0xf0, 0x21, 0x00


	//----- nvinfo : EIATTR_KPARAM_INFO
	.align		4
.L_23:
        /*007c*/ 	.byte	0x04, 0x17
        /*007e*/ 	.short	(.L_25 - .L_24)
.L_24:
        /*0080*/ 	.word	0x00000000
        /*0084*/ 	.short	0x00b7
        /*0086*/ 	.short	0x05b8
        /*0088*/ 	.byte	0x00, 0xf0, 0x21, 0x00


	//----- nvinfo : EIATTR_KPARAM_INFO
	.align		4
.L_25:
        /*008c*/ 	.byte	0x04, 0x17
        /*008e*/ 	.short	(.L_27 - .L_26)
.L_26:
        /*0090*/ 	.word	0x00000000
        /*0094*/ 	.short	0x00b6
        /*0096*/ 	.short	0x05b0
        /*0098*/ 	.byte	0x00, 0xf0, 0x21, 0x00


	//----- nvinfo : EIATTR_KPARAM_INFO
	.align		4
.L_27:
        /*009c*/ 	.byte	0x04, 0x17
        /*009e*/ 	.short	(.L_29 - .L_28)
.L_28:
        /*00a0*/ 	.word	0x00000000
        /*00a4*/ 	.short	0x00b5
        /*00a6*/ 	.short	0x05a8
        /*00a8*/ 	.byte	0x00, 0xf0, 0x21, 0x00


	//----- nvinfo : EIATTR_KPARAM_INFO
	.align		4
.L_29:
        /*00ac*/ 	.byte	0x04, 0x17
        /*00ae*/ 	.short	(.L_31 - .L_30)
.L_30:
        /*00b0*/ 	.word	0x00000000
        /*00b4*/ 	.short	0x00b4
        /*00b6*/ 	.short	0x05a0
        /*00b8*/ 	.byte	0x00, 0xf0, 0x21, 0x00


	//----- nvinfo : EIATTR_KPARAM_INFO
	.align		4
.L_31:
        /*00bc*/ 	.byte	0x04, 0x17
        /*00be*/ 	.short	(.L_33 - .L_32)
.L_32:
        /*00c0*/ 	.word	0x00000000
        /*00c4*/ 	.short	0x00b3
        /*00c6*/ 	.short	0x0598
        /*00c8*/ 	.byte	0x00, 0xf0, 0x21, 0x00


	//----- nvinfo : EIATTR_KPARAM_INFO
	.align		4
.L_33:
        /*00cc*/ 	.byte	0x04, 0x17
        /*00ce*/ 	.short	(.L_35 - .L_34)
.L_34:
        /*00d0*/ 	.word	0x00000000
        /*00d4*/ 	.short	0x00b2
        /*00d6*/ 	.short	0x0590
        /*00d8*/ 	.byte	0x00, 0xf0, 0x21, 0x00


	//----- nvinfo : EIATTR_KPARAM_INFO
	.align		4
.L_35:
        /*00dc*/ 	.byte	0x04, 0x17
        /*00de*/ 	.short	(.L_37 - .L_36)
.L_36:
        /*00e0*/ 	.word	0x00000000
        /*00e4*/ 	.short	0x00b1
        /*00e6*/ 	.short	0x0588
        /*00e8*/ 	.byte	0x00, 0xf0, 0x21, 0x00


	//----- nvinfo : EIATTR_KPARAM_INFO
	.align		4
.L_37:
        /*00ec*/ 	.byte	0x04, 0x17
        /*00ee*/ 	.short	(.L_39 - .L_38)
.L_38:
        /*00f0*/ 	.word	0x00000000
        /*00f4*/ 	.short	0x00b0
        /*00f6*/ 	.short	0x0580
        /*00f8*/ 	.byte	0x00, 0xf0, 0x21, 0x00


	//----- nvinfo : EIATTR_KPARAM_INFO
	.align		4
.L_39:
        /*00fc*/ 	.byte	0x04, 0x17
        /*00fe*/ 	.short	(.L_41 - .L_40)
.L_40:
        /*0100*/ 	.word	0x00000000
        /*0104*/ 	.short	0x00af
        /*0106*/ 	.short	0x0578
        /*0108*/ 	.byte	0x00, 0xf0, 0x21, 0x00


	//----- nvinfo : EIATTR_KPARAM_INFO
	.align		4
.L_41:
        /*010c*/ 	.byte	0x04, 0x17
        /*010e*/ 	.short	(.L_43 - .L_42)
.L_42:
        /*0110*/ 	.word	0x00000000
        /*0114*/ 	.short	0x00ae
        /*0116*/ 	.short	0x0570
        /*0118*/ 	.byte	0x00, 0xf0, 0x21, 0x00


	//----- nvinfo : EIATTR_KPARAM_INFO
	.align		4
.L_43:
        /*011c*/ 	.byte	0x04, 0x17
        /*011e*/ 	.short	(.L_45 - .L_44)
.L_44:
        /*0120*/ 	.word	0x00000000
        /*0124*/ 	.short	0x00ad
        /*0126*/ 	.short	0x0568
        /*0128*/ 	.byte	0x00, 0xf0, 0x21, 0x00


	//----- nvinfo : EIATTR_KPARAM_INFO
	.align		4
.L_45:
        /*012c*/ 	.byte	0x04, 0x17
        /*012e*/ 	.short	(.L_47 - .L_46)
.L_46:
        /*0130*/ 	.word	0x00000000
        /*0134*/ 	.short	0x00ac
        /*0136*/ 	.short	0x0560
        /*0138*/ 	.byte	0x00, 0xf0, 0x21, 0x00


	//----- nvinfo : EIATTR_KPARAM_INFO
	.align		4
.L_47:
        /*013c*/ 	.byte	0x04, 0x17
        /*013e*/ 	.short	(.L_49 - .L_48)
.L_48:
        /*0140*/ 	.word	0x00000000
        /*0144*/ 	.short	0x00ab
        /*0146*/ 	.short	0x0558
        /*0148*/ 	.byte	0x00, 0xf0, 0x21, 0x00


	//----- nvinfo : EIATTR_KPARAM_INFO
	.align		4
.L_49:
        /*014c*/ 	.byte	0x04, 0x17
        /*014e*/ 	.short	(.L_51 - .L_50)
.L_50:
        /*0150*/ 	.word	0x00000000
        /*0154*/ 	.short	0x00aa
        /*0156*/ 	.short	0x0550
        /*0158*/ 	.byte	0x00, 0xf0, 0x21, 0x00


	//----- nvinfo : EIATTR_KPARAM_INFO
	.align		4
.L_51:
        /*015c*/ 	.byte	0x04, 0x17
        /*015e*/ 	.short	(.L_53 - .L_52)
.L_52:
        /*0160*/ 	.word	0x00000000
        /*0164*/ 	.short	0x00a9
        /*0166*/ 	.short	0x0548
        /*0168*/ 	.byte	0x00, 0xf0, 0x21, 0x00


	//----- nvinfo : EIATTR_KPARAM_INFO
	.align		4
.L_53:
        /*016c*/ 	.byte	0x04, 0x17
        /*016e*/ 	.short	(.L_55 - .L_54)
.L_54:
        /*0170*/ 	.word	0x00000000
        /*0174*/ 	.short	0x00a8
        /*0176*/ 	.short	0x0540
        /*0178*/ 	.byte	0x00, 0xf0, 0x21, 0x00


	//----- nvinfo : EIATTR_KPARAM_INFO
	.align		4
.L_55:
        /*017c*/ 	.byte	0x04, 0x17
        /*017e*/ 	.short	(.L_57 - .L_56)
.L_56:
        /*0180*/ 	.word	0x00000000
        /*0184*/ 	.short	0x00a7
        /*0186*/ 	.short	0x0538
        /*0188*/ 	.byte	0x00, 0xf0, 0x21, 0x00


	//----- nvinfo : EIATTR_KPARAM_INFO
	.align		4
.L_57:
        /*018c*/ 	.byte	0x04, 0x17
        /*018e*/ 	.short	(.L_59 - .L_58)
.L_58:
        /*0190*/ 	.word	0x00000000
        /*0194*/ 	.short	0x00a6
        /*0196*/ 	.short	0x0530
        /*0198*/ 	.byte	0x00, 0xf0, 0x21, 0x00


	//----- nvinfo : EIATTR_KPARAM_INFO
	.align		4
.L_59:
        /*019c*/ 	.byte	0x04, 0x17
        /*019e*/ 	.short	(.L_61 - .L_60)
.L_60:
        /*01a0*/ 	.word	0x00000000
        /*01a4*/ 	.short	0x00a5
        /*01a6*/ 	.short	0x0528
        /*01a8*/ 	.byte	0x00, 0xf0, 0x21, 0x00


	//----- nvinfo : EIATTR_KPARAM_INFO
	.align		4
.L_61:
        /*01ac*/ 	.byte	0x04, 0x17
        /*01ae*/ 	.short	(.L_63 - .L_62)
.L_62:
        /*01b0*/ 	.word	0x00000000
        /*01b4*/ 	.short	0x00a4
        /*01b6*/ 	.short	0x0520
        /*01b8*/ 	.byte	0x00, 0xf0, 0x21, 0x00


	//----- nvinfo : EIATTR_KPARAM_INFO
	.align		4
.L_63:
        /*01bc*/ 	.byte	0x04, 0x17
        /*01be*/ 	.short	(.L_65 - .L_64)
.L_64:
        /*01c0*/ 	.word	0x00000000
        /*01c4*/ 	.short	0x00a3
        /*01c6*/ 	.short	0x0518
        /*01c8*/ 	.byte	0x00, 0xf0, 0x21, 0x00


	//----- nvinfo : EIATTR_KPARAM_INFO
	.align		4
.L_65:
        /*01cc*/ 	.byte	0x04, 0x17
        /*01ce*/ 	.short	(.L_67 - .L_66)
.L_66:
        /*01d0*/ 	.word	0x00000000
        /*01d4*/ 	.short	0x00a2
        /*01d6*/ 	.short	0x0510
        /*01d8*/ 	.byte	0x00, 0xf0, 0x21, 0x00


	//----- nvinfo : EIATTR_KPARAM_INFO
	.align		4
.L_67:
        /*01dc*/ 	.byte	0x04, 0x17
        /*01de*/ 	.short	(.L_69 - .L_68)
.L_68:
        /*01e0*/ 	.word	0x00000000
        /*01e4*/ 	.short	0x00a1
        /*01e6*/ 	.short	0x0508
        /*01e8*/ 	.byte	0x00, 0xf0, 0x21, 0x00


	//----- nvinfo : EIATTR_KPARAM_INFO
	.align		4
.L_69:
        /*01ec*/ 	.byte	0x04, 0x17
        /*01ee*/ 	.short	(.L_71 - .L_70)
.L_70:
        /*01f0*/ 	.word	0x00000000
        /*01f4*/ 	.short	0x00a0
        /*01f6*/ 	.short	0x0500
        /*01f8*/ 	.byte	0x00, 0xf0, 0x21, 0x00


	//----- nvinfo : EIATTR_KPARAM_INFO
	.align		4
.L_71:
        /*01fc*/ 	.byte	0x04, 0x17
        /*01fe*/ 	.short	(.L_73 - .L_72)
.L_72:
        /*0200*/ 	.word	0x00000000
        /*0204*/ 	.short	0x009f
        /*0206*/ 	.short	0x04f8
        /*0208*/ 	.byte	0x00, 0xf0, 0x21, 0x00


	//----- nvinfo : EIATTR_KPARAM_INFO
	.align		4
.L_73:
        /*020c*/ 	.byte	0x04, 0x17
        /*020e*/ 	.short	(.L_75 - .L_74)
.L_74:
        /*0210*/ 	.word	0x00000000
        /*0214*/ 	.short	0x009e
        /*0216*/ 	.short	0x04f0
        /*0218*/ 	.byte	0x00, 0xf0, 0x21, 0x00


	//----- nvinfo : EIATTR_KPARAM_INFO
	.align		4
.L_75:
        /*021c*/ 	.byte	0x04, 0x17
        /*021e*/ 	.short	(.L_77 - .L_76)
.L_76:
        /*0220*/ 	.word	0x00000000
        /*0224*/ 	.short	0x009d
        /*0226*/ 	.short	0x04e8
        /*0228*/ 	.byte	0x00, 0xf0, 0x21, 0x00


	//----- nvinfo : EIATTR_KPARAM_INFO
	.align		4
.L_77:
        /*022c*/ 	.byte	0x04, 0x17
        /*022e*/ 	.short	(.L_79 - .L_78)
.L_78:
        /*0230*/ 	.word	0x00000000
        /*0234*/ 	.short	0x009c
        /*0236*/ 	.short	0x04e0
        /*0238*/ 	.byte	0x00, 0xf0, 0x21, 0x00


	//----- nvinfo : EIATTR_KPARAM_INFO
	.align		4
.L_79:
        /*023c*/ 	.byte	0x04, 0x17
        /*023e*/ 	.short	(.L_81 - .L_80)
.L_80:
        /*0240*/ 	.word	0x00000000
        /*0244*/ 	.short	0x009b
        /*0246*/ 	.short	0x04d8
        /*0248*/ 	.byte	0x00, 0xf0, 0x21, 0x00


	//----- nvinfo : EIATTR_KPARAM_INFO
	.align		4
.L_81:
        /*024c*/ 	.byte	0x04, 0x17
        /*024e*/ 	.short	(.L_83 - .L_82)
.L_82:
        /*0250*/ 	.word	0x00000000
        /*0254*/ 	.short	0x009a
        /*0256*/ 	.short	0x04d0
        /*0258*/ 	.byte	0x00, 0xf0, 0x21, 0x00


	//----- nvinfo : EIATTR_KPARAM_INFO
	.align		4
.L_83:
        /*025c*/ 	.byte	0x04, 0x17
        /*025e*/ 	.short	(.L_85 - .L_84)
.L_84:
        /*0260*/ 	.word	0x00000000
        /*0264*/ 	.short	0x0099
        /*0266*/ 	.short	0x04c8
        /*0268*/ 	.byte	0x00, 0xf0, 0x21, 0x00


	//----- nvinfo : EIATTR_KPARAM_INFO
	.align		4
.L_85:
        /*026c*/ 	.byte	0x04, 0x17
        /*026e*/ 	.short	(.L_87 - .L_86)
.L_86:
        /*0270*/ 	.word	0x00000000
        /*0274*/ 	.short	0x0098
        /*0276*/ 	.short	0x04c0
        /*0278*/ 	.byte	0x00, 0xf0, 0x21, 0x00


	//----- nvinfo : EIATTR_KPARAM_INFO
	.align		4
.L_87:
        /*027c*/ 	.byte	0x04, 0x17
        /*027e*/ 	.short	(.L_89 - .L_88)
.L_88:
        /*0280*/ 	.word	0x00000000
        /*0284*/ 	.short	0x0097
        /*0286*/ 	.short	0x04b8
        /*0288*/ 	.byte	0x00, 0xf0, 0x21, 0x00


	//----- nvinfo : EIATTR_KPARAM_INFO
	.align		4
.L_89:
        /*028c*/ 	.byte	0x04, 0x17
        /*028e*/ 	.short	(.L_91 - .L_90)
.L_90:
        /*0290*/ 	.word	0x00000000
        /*0294*/ 	.short	0x0096
        /*0296*/ 	.short	0x04b0
        /*0298*/ 	.byte	0x00, 0xf0, 0x21, 0x00


	//----- nvinfo : EIATTR_KPARAM_INFO
	.align		4
.L_91:
        /*029c*/ 	.byte	0x04, 0x17
        /*029e*/ 	.short	(.L_93 - .L_92)
.L_92:
        /*02a0*/ 	.word	0x00000000
        /*02a4*/ 	.short	0x0095
        /*02a6*/ 	.short	0x04a8
        /*02a8*/ 	.byte	0x00, 0xf0, 0x21, 0x00


	//----- nvinfo : EIATTR_KPARAM_INFO
	.align		4
.L_93:
        /*02ac*/ 	.byte	0x04, 0x17
        /*02ae*/ 	.short	(.L_95 - .L_94)
.L_94:
        /*02b0*/ 	.word	0x00000000
        /*02b4*/ 	.short	0x0094
        /*02b6*/ 	.short	0x04a0
        /*02b8*/ 	.byte	0x00, 0xf0, 0x21, 0x00


	//----- nvinfo : EIATTR_KPARAM_INFO
	.align		4
.L_95:
        /*02bc*/ 	.byte	0x04, 0x17
        /*02be*/ 	.short	(.L_97 - .L_96)
.L_96:
        /*02c0*/ 	.word	0x00000000
        /*02c4*/ 	.short	0x0093
        /*02c6*/ 	.short	0x0498
        /*02c8*/ 	.byte	0x00, 0xf0, 0x21, 0x00


	//----- nvinfo : EIATTR_KPARAM_INFO
	.align		4
.L_97:
        /*02cc*/ 	.byte	0x04, 0x17
        /*02ce*/ 	.short	(.L_99 - .L_98)
.L_98:
        /*02d0*/ 	.word	0x00000000
        /*02d4*/ 	.short	0x0092
        /*02d6*/ 	.short	0x0490
        /*02d8*/ 	.byte	0x00, 0xf0, 0x21, 0x00


	//----- nvinfo : EIATTR_KPARAM_INFO
	.align		4
.L_99:
        /*02dc*/ 	.byte	0x04, 0x17
        /*02de*/ 	.short	(.L_101 - .L_100)
.L_100:
        /*02e0*/ 	.word	0x00000000
        /*02e4*/ 	.short	0x0091
        /*02e6*/ 	.short	0x0488
        /*02e8*/ 	.byte	0x00, 0xf0, 0x21, 0x00


	//----- nvinfo : EIATTR_KPARAM_INFO
	.align		4
.L_101:
        /*02ec*/ 	.byte	0x04, 0x17
        /*02ee*/ 	.short	(.L_103 - .L_102)
.L_102:
        /*02f0*/ 	.word	0x00000000
        /*02f4*/ 	.short	0x0090
        /*02f6*/ 	.short	0x0480
        /*02f8*/ 	.byte	0x00, 0xf0, 0x21, 0x00


	//----- nvinfo : EIATTR_KPARAM_INFO
	.align		4
.L_103:
        /*02fc*/ 	.byte	0x04, 0x17
        /*02fe*/ 	.short	(.L_105 - .L_104)
.L_104:
        /*0300*/ 	.word	0x00000000
        /*0304*/ 	.short	0x008f
        /*0306*/ 	.short	0x0478
        /*0308*/ 	.byte	0x00, 0xf0, 0x21, 0x00


	//----- nvinfo : EIATTR_KPARAM_INFO
	.align		4
.L_105:
        /*030c*/ 	.byte	0x04, 0x17
        /*030e*/ 	.short	(.L_107 - .L_106)
.L_106:
        /*0310*/ 	.word	0x00000000
        /*0314*/ 	.short	0x008e
        /*0316*/ 	.short	0x0470
        /*0318*/ 	.byte	0x00, 0xf0, 0x21, 0x00


	//----- nvinfo : EIATTR_KPARAM_INFO
	.align		4
.L_107:
        /*031c*/ 	.byte	0x04, 0x17
        /*031e*/ 	.short	(.L_109 - .L_108)
.L_108:
        /*0320*/ 	.word	0x00000000
        /*0324*/ 	.short	0x008d
        /*0326*/ 	.short	0x0468
        /*0328*/ 	.byte	0x00, 0xf0, 0x21, 0x00


	//----- nvinfo : EIATTR_KPARAM_INFO
	.align		4
.L_109:
        /*032c*/ 	.byte	0x04, 0x17
        /*032e*/ 	.short	(.L_111 - .L_110)
.L_110:
        /*0330*/ 	.word	0x00000000
        /*0334*/ 	.short	0x008c
        /*0336*/ 	.short	0x0460
        /*0338*/ 	.byte	0x00, 0xf0, 0x21, 0x00


	//----- nvinfo : EIATTR_KPARAM_INFO
	.align		4
.L_111:
        /*033c*/ 	.byte	0x04, 0x17
        /*033e*/ 	.short	(.L_113 - .L_112)
.L_112:
        /*0340*/ 	.word	0x00000000
        /*0344*/ 	.short	0x008b
        /*0346*/ 	.short	0x0458
        /*0348*/ 	.byte	0x00, 0xf0, 0x21, 0x00


	//----- nvinfo : EIATTR_KPARAM_INFO
	.align		4
.L_113:
        /*034c*/ 	.byte	0x04, 0x17
        /*034e*/ 	.short	(.L_115 - .L_114)
.L_114:
        /*0350*/ 	.word	0x00000000
        /*0354*/ 	.short	0x008a
        /*0356*/ 	.short	0x0450
        /*0358*/ 	.byte	0x00, 0xf0, 0x21, 0x00


	//----- nvinfo : EIATTR_KPARAM_INFO
	.align		4
.L_115:
        /*035c*/ 	.byte	0x04, 0x17
        /*035e*/ 	.short	(.L_117 - .L_116)
.L_116:
        /*0360*/ 	.word	0x00000000
        /*0364*/ 	.short	0x0089
        /*0366*/ 	.short	0x0448
        /*0368*/ 	.byte	0x00, 0xf0, 0x21, 0x00


	//----- nvinfo : EIATTR_KPARAM_INFO
	.align		4
.L_117:
        /*036c*/ 	.byte	0x04, 0x17
        /*036e*/ 	.short	(.L_119 - .L_118)
.L_118:
        /*0370*/ 	.word	0x00000000
        /*0374*/ 	.short	0x0088
        /*0376*/ 	.short	0x0440
        /*0378*/ 	.byte	0x00, 0xf0, 0x21, 0x00


	//----- nvinfo : EIATTR_KPARAM_INFO
	.align		4
.L_119:
        /*037c*/ 	.byte	0x04, 0x17
        /*037e*/ 	.short	(.L_121 - .L_120)
.L_120:
        /*0380*/ 	.word	0x00000000
        /*0384*/ 	.short	0x0087
        /*0386*/ 	.short	0x0438
        /*0388*/ 	.byte	0x00, 0xf0, 0x21, 0x00


	//----- nvinfo : EIATTR_KPARAM_INFO
	.align		4
.L_121:
        /*038c*/ 	.byte	0x04, 0x17
        /*038e*/ 	.short	(.L_123 - .L_122)
.L_122:
        /*0390*/ 	.word	0x00000000
        /*0394*/ 	.short	0x0086
        /*0396*/ 	.short	0x0430
        /*0398*/ 	.byte	0x00, 0xf0, 0x21, 0x00


	//----- nvinfo : EIATTR_KPARAM_INFO
	.align		4
.L_123:
        /*039c*/ 	.byte	0x04, 0x17
        /*039e*/ 	.short	(.L_125 - .L_124)
.L_124:
        /*03a0*/ 	.word	0x00000000
        /*03a4*/ 	.short	0x0085
        /*03a6*/ 	.short	0x0428
        /*03a8*/ 	.byte	0x00, 0xf0, 0x21, 0x00


	//----- nvinfo : EIATTR_KPARAM_INFO
	.align		4
.L_125:
        /*03ac*/ 	.byte	0x04, 0x17
        /*03ae*/ 	.short	(.L_127 - .L_126)
.L_126:
        /*03b0*/ 	.word	0x00000000
        /*03b4*/ 	.short	0x0084
        /*03b6*/ 	.short	0x0420
        /*03b8*/ 	.byte	0x00, 0xf0, 0x21, 0x00


	//----- nvinfo : EIATTR_KPARAM_INFO
	.align		4
.L_127:
        /*03bc*/ 	.byte	0x04, 0x17
        /*03be*/ 	.short	(.L_129 - .L_128)
.L_128:
        /*03c0*/ 	.word	0x00000000
        /*03c4*/ 	.short	0x0083
        /*03c6*/ 	.short	0x0418
        /*03c8*/ 	.byte	0x00, 0xf0, 0x21, 0x00


	//----- nvinfo : EIATTR_KPARAM_INFO
	.align		4
.L_129:
        /*03cc*/ 	.byte	0x04, 0x17
        /*03ce*/ 	.short	(.L_131 - .L_130)
.L_130:
        /*03d0*/ 	.word	0x00000000
        /*03d4*/ 	.short	0x0082
        /*03d6*/ 	.short	0x0410
        /*03d8*/ 	.byte	0x00, 0xf0, 0x21, 0x00


	//----- nvinfo : EIATTR_KPARAM_INFO
	.align		4
.L_131:
        /*03dc*/ 	.byte	0x04, 0x17
        /*03de*/ 	.short	(.L_133 - .L_132)
.L_132:
        /*03e0*/ 	.word	0x00000000
        /*03e4*/ 	.short	0x0081
        /*03e6*/ 	.short	0x0408
        /*03e8*/ 	.byte	0x00, 0xf0, 0x21, 0x00


	//----- nvinfo : EIATTR_KPARAM_INFO
	.align		4
.L_133:
        /*03ec*/ 	.byte	0x04, 0x17
        /*03ee*/ 	.short	(.L_135 - .L_134)
.L_134:
        /*03f0*/ 	.word	0x00000000
        /*03f4*/ 	.short	0x0080
        /*03f6*/ 	.short	0x0400
        /*03f8*/ 	.byte	0x00, 0xf0, 0x21, 0x00


	//----- nvinfo : EIATTR_KPARAM_INFO
	.align		4
.L_135:
        /*03fc*/ 	.byte	0x04, 0x17
        /*03fe*/ 	.short	(.L_137 - .L_136)
.L_136:
        /*0400*/ 	.word	0x00000000
        /*0404*/ 	.short	0x007f
        /*0406*/ 	.short	0x03f8
        /*0408*/ 	.byte	0x00, 0xf0, 0x21, 0x00


	//----- nvinfo : EIATTR_KPARAM_INFO
	.align		4
.L_137:
        /*040c*/ 	.byte	0x04, 0x17
        /*040e*/ 	.short	(.L_139 - .L_138)
.L_138:
        /*0410*/ 	.word	0x00000000
        /*0414*/ 	.short	0x007e
        /*0416*/ 	.short	0x03f0
        /*0418*/ 	.byte	0x00, 0xf0, 0x21, 0x00


	//----- nvinfo : EIATTR_KPARAM_INFO
	.align		4
.L_139:
        /*041c*/ 	.byte	0x04, 0x17
        /*041e*/ 	.short	(.L_141 - .L_140)
.L_140:
        /*0420*/ 	.word	0x00000000
        /*0424*/ 	.short	0x007d
        /*0426*/ 	.short	0x03e8
        /*0428*/ 	.byte	0x00, 0xf0, 0x21, 0x00


	//----- nvinfo : EIATTR_KPARAM_INFO
	.align		4
.L_141:
        /*042c*/ 	.byte	0x04, 0x17
        /*042e*/ 	.short	(.L_143 - .L_142)
.L_142:
        /*0430*/ 	.word	0x00000000
        /*0434*/ 	.short	0x007c
        /*0436*/ 	.short	0x03e0
        /*0438*/ 	.byte	0x00, 0xf0, 0x21, 0x00


	//----- nvinfo : EIATTR_KPARAM_INFO
	.align		4
.L_143:
        /*043c*/ 	.byte	0x04, 0x17
        /*043e*/ 	.short	(.L_145 - .L_144)
.L_144:
        /*0440*/ 	.word	0x00000000
        /*0444*/ 	.short	0x007b
        /*0446*/ 	.short	0x03d8
        /*0448*/ 	.byte	0x00, 0xf0, 0x21, 0x00


	//----- nvinfo : EIATTR_KPARAM_INFO
	.align		4
.L_145:
        /*044c*/ 	.byte	0x04, 0x17
        /*044e*/ 	.short	(.L_147 - .L_146)
.L_146:
        /*0450*/ 	.word	0x00000000
        /*0454*/ 	.short	0x007a
        /*0456*/ 	.short	0x03d0
        /*0458*/ 	.byte	0x00, 0xf0, 0x21, 0x00


	//----- nvinfo : EIATTR_KPARAM_INFO
	.align		4
.L_147:
        /*045c*/ 	.byte	0x04, 0x17
        /*045e*/ 	.short	(.L_149 - .L_148)
.L_148:
        /*0460*/ 	.word	0x00000000
        /*0464*/ 	.short	0x0079
        /*0466*/ 	.short	0x03c8
        /*0468*/ 	.byte	0x00, 0xf0, 0x21, 0x00


	//----- nvinfo : EIATTR_KPARAM_INFO
	.align		4
.L_149:
        /*046c*/ 	.byte	0x04, 0x17
        /*046e*/ 	.short	(.L_151 - .L_150)
.L_150:
        /*0470*/ 	.word	0x00000000
        /*0474*/ 	.short	0x0078
        /*0476*/ 	.short	0x03c0
        /*0478*/ 	.byte	0x00, 0xf0, 0x21, 0x00


	//----- nvinfo : EIATTR_KPARAM_INFO
	.align		4
.L_151:
        /*047c*/ 	.byte	0x04, 0x17
        /*047e*/ 	.short	(.L_153 - .L_152)
.L_152:
        /*0480*/ 	.word	0x00000000
        /*0484*/ 	.short	0x0077
        /*0486*/ 	.short	0x03b8
        /*0488*/ 	.byte	0x00, 0xf0, 0x21, 0x00


	//----- nvinfo : EIATTR_KPARAM_INFO
	.align		4
.L_153:
        /*048c*/ 	.byte	0x04, 0x17
        /*048e*/ 	.short	(.L_155 - .L_154)
.L_154:
        /*0490*/ 	.word	0x00000000
        /*0494*/ 	.short	0x0076
        /*0496*/ 	.short	0x03b0
        /*0498*/ 	.byte	0x00, 0xf0, 0x21, 0x00


	//----- nvinfo : EIATTR_KPARAM_INFO
	.align		4
.L_155:
        /*049c*/ 	.byte	0x04, 0x17
        /*049e*/ 	.short	(.L_157 - .L_156)
.L_156:
        /*04a0*/ 	.word	0x00000000
        /*04a4*/ 	.short	0x0075
        /*04a6*/ 	.short	0x03a8
        /*04a8*/ 	.byte	0x00, 0xf0, 0x21, 0x00


	//----- nvinfo : EIATTR_KPARAM_INFO
	.align		4
.L_157:
        /*04ac*/ 	.byte	0x04, 0x17
        /*04ae*/ 	.short	(.L_159 - .L_158)
.L_158:
        /*04b0*/ 	.word	0x00000000
        /*04b4*/ 	.short	0x0074
        /*04b6*/ 	.short	0x03a0
        /*04b8*/ 	.byte	0x00, 0xf0, 0x21, 0x00


	//----- nvinfo : EIATTR_KPARAM_INFO
	.align		4
.L_159:
        /*04bc*/ 	.byte	0x04, 0x17
        /*04be*/ 	.short	(.L_161 - .L_160)
.L_160:
        /*04c0*/ 	.word	0x00000000
        /*04c4*/ 	.short	0x0073
        /*04c6*/ 	.short	0x0398
        /*04c8*/ 	.byte	0x00, 0xf0, 0x21, 0x00


	//----- nvinfo : EIATTR_KPARAM_INFO
	.align		4
.L_161:
        /*04cc*/ 	.byte	0x04, 0x17
        /*04ce*/ 	.short	(.L_163 - .L_162)
.L_162:
        /*04d0*/ 	.word	0x00000000
        /*04d4*/ 	.short	0x0072
        /*04d6*/ 	.short	0x0390
        /*04d8*/ 	.byte	0x00, 0xf0, 0x21, 0x00


	//----- nvinfo : EIATTR_KPARAM_INFO
	.align		4
.L_163:
        /*04dc*/ 	.byte	0x04, 0x17
        /*04de*/ 	.short	(.L_165 - .L_164)
.L_164:
        /*04e0*/ 	.word	0x00000000
        /*04e4*/ 	.short	0x0071
        /*04e6*/ 	.short	0x0388
        /*04e8*/ 	.byte	0x00, 0xf0, 0x21, 0x00


	//----- nvinfo : EIATTR_KPARAM_INFO
	.align		4
.L_165:
        /*04ec*/ 	.byte	0x04, 0x17
        /*04ee*/ 	.short	(.L_167 - .L_166)
.L_166:
        /*04f0*/ 	.word	0x00000000
        /*04f4*/ 	.short	0x0070
        /*04f6*/ 	.short	0x0380
        /*04f8*/ 	.byte	0x00, 0xf0, 0x21, 0x00


	//----- nvinfo : EIATTR_KPARAM_INFO
	.align		4
.L_167:
        /*04fc*/ 	.byte	0x04, 0x17
        /*04fe*/ 	.short	(.L_169 - .L_168)
.L_168:
        /*0500*/ 	.word	0x00000000
        /*0504*/ 	.short	0x006f
        /*0506*/ 	.short	0x0378
        /*0508*/ 	.byte	0x00, 0xf0, 0x21, 0x00


	//----- nvinfo : EIATTR_KPARAM_INFO
	.align		4
.L_169:
        /*050c*/ 	.byte	0x04, 0x17
        /*050e*/ 	.short	(.L_171 - .L_170)
.L_170:
        /*0510*/ 	.word	0x00000000
        /*0514*/ 	.short	0x006e
        /*0516*/ 	.short	0x0370
        /*0518*/ 	.byte	0x00, 0xf0, 0x21, 0x00


	//----- nvinfo : EIATTR_KPARAM_INFO
	.align		4
.L_171:
        /*051c*/ 	.byte	0x04, 0x17
        /*051e*/ 	.short	(.L_173 - .L_172)
.L_172:
        /*0520*/ 	.word	0x00000000
        /*0524*/ 	.short	0x006d
        /*0526*/ 	.short	0x0368
        /*0528*/ 	.byte	0x00, 0xf0, 0x21, 0x00


	//----- nvinfo : EIATTR_KPARAM_INFO
	.align		4
.L_173:
        /*052c*/ 	.byte	0x04, 0x17
        /*052e*/ 	.short	(.L_175 - .L_174)
.L_174:
        /*0530*/ 	.word	0x00000000
        /*0534*/ 	.short	0x006c
        /*0536*/ 	.short	0x0360
        /*0538*/ 	.byte	0x00, 0xf0, 0x21, 0x00


	//----- nvinfo : EIATTR_KPARAM_INFO
	.align		4
.L_175:
        /*053c*/ 	.byte	0x04, 0x17
        /*053e*/ 	.short	(.L_177 - .L_176)
.L_176:
        /*0540*/ 	.word	0x00000000
        /*0544*/ 	.short	0x006b
        /*0546*/ 	.short	0x0358
        /*0548*/ 	.byte	0x00, 0xf0, 0x21, 0x00


	//----- nvinfo : EIATTR_KPARAM_INFO
	.align		4
.L_177:
        /*054c*/ 	.byte	0x04, 0x17
        /*054e*/ 	.short	(.L_179 - .L_178)
.L_178:
        /*0550*/ 	.word	0x00000000
        /*0554*/ 	.short	0x006a
        /*0556*/ 	.short	0x0350
        /*0558*/ 	.byte	0x00, 0xf0, 0x21, 0x00


	//----- nvinfo : EIATTR_KPARAM_INFO
	.align		4
.L_179:
        /*055c*/ 	.byte	0x04, 0x17
        /*055e*/ 	.short	(.L_181 - .L_180)
.L_180:
        /*0560*/ 	.word	0x00000000
        /*0564*/ 	.short	0x0069
        /*0566*/ 	.short	0x0348
        /*0568*/ 	.byte	0x00, 0xf0, 0x21, 0x00


	//----- nvinfo : EIATTR_KPARAM_INFO
	.align		4
.L_181:
        /*056c*/ 	.byte	0x04, 0x17
        /*056e*/ 	.short	(.L_183 - .L_182)
.L_182:
        /*0570*/ 	.word	0x00000000
        /*0574*/ 	.short	0x0068
        /*0576*/ 	.short	0x0340
        /*0578*/ 	.byte	0x00, 0xf0, 0x21, 0x00


	//----- nvinfo : EIATTR_KPARAM_INFO
	.align		4
.L_183:
        /*057c*/ 	.byte	0x04, 0x17
        /*057e*/ 	.short	(.L_185 - .L_184)
.L_184:
        /*0580*/ 	.word	0x00000000
        /*0584*/ 	.short	0x0067
        /*0586*/ 	.short	0x0338
        /*0588*/ 	.byte	0x00, 0xf0, 0x21, 0x00


	//----- nvinfo : EIATTR_KPARAM_INFO
	.align		4
.L_185:
        /*058c*/ 	.byte	0x04, 0x17
        /*058e*/ 	.short	(.L_187 - .L_186)
.L_186:
        /*0590*/ 	.word	0x00000000
        /*0594*/ 	.short	0x0066
        /*0596*/ 	.short	0x0330
        /*0598*/ 	.byte	0x00, 0xf0, 0x21, 0x00


	//----- nvinfo : EIATTR_KPARAM_INFO
	.align		4
.L_187:
        /*059c*/ 	.byte	0x04, 0x17
        /*059e*/ 	.short	(.L_189 - .L_188)
.L_188:
        /*05a0*/ 	.word	0x00000000
        /*05a4*/ 	.short	0x0065
        /*05a6*/ 	.short	0x0328
        /*05a8*/ 	.byte	0x00, 0xf0, 0x21, 0x00


	//----- nvinfo : EIATTR_KPARAM_INFO
	.align		4
.L_189:
        /*05ac*/ 	.byte	0x04, 0x17
        /*05ae*/ 	.short	(.L_191 - .L_190)
.L_190:
        /*05b0*/ 	.word	0x00000000
        /*05b4*/ 	.short	0x0064
        /*05b6*/ 	.short	0x0320
        /*05b8*/ 	.byte	0x00, 0xf0, 0x21, 0x00


	//----- nvinfo : EIATTR_KPARAM_INFO
	.align		4
.L_191:
        /*05bc*/ 	.byte	0x04, 0x17
        /*05be*/ 	.short	(.L_193 - .L_192)
.L_192:
        /*05c0*/ 	.word	0x00000000
        /*05c4*/ 	.short	0x0063
        /*05c6*/ 	.short	0x0318
        /*05c8*/ 	.byte	0x00, 0xf0, 0x21, 0x00


	//----- nvinfo : EIATTR_KPARAM_INFO
	.align		4
.L_193:
        /*05cc*/ 	.byte	0x04, 0x17
        /*05ce*/ 	.short	(.L_195 - .L_194)
.L_194:
        /*05d0*/ 	.word	0x00000000
        /*05d4*/ 	.short	0x0062
        /*05d6*/ 	.short	0x0310
        /*05d8*/ 	.byte	0x00, 0xf0, 0x21, 0x00


	//----- nvinfo : EIATTR_KPARAM_INFO
	.align		4
.L_195:
        /*05dc*/ 	.byte	0x04, 0x17
        /*05de*/ 	.short	(.L_197 - .L_196)
.L_196:
        /*05e0*/ 	.word	0x00000000
        /*05e4*/ 	.short	0x0061
        /*05e6*/ 	.short	0x0308
        /*05e8*/ 	.byte	0x00, 0xf0, 0x21, 0x00


	//----- nvinfo : EIATTR_KPARAM_INFO
	.align		4
.L_197:
        /*05ec*/ 	.byte	0x04, 0x17
        /*05ee*/ 	.short	(.L_199 - .L_198)
.L_198:
        /*05f0*/ 	.word	0x00000000
        /*05f4*/ 	.short	0x0060
        /*05f6*/ 	.short	0x0300
        /*05f8*/ 	.byte	0x00, 0xf0, 0x21, 0x00


	//----- nvinfo : EIATTR_KPARAM_INFO
	.align		4
.L_199:
        /*05fc*/ 	.byte	0x04, 0x17
        /*05fe*/ 	.short	(.L_201 - .L_200)
.L_200:
        /*0600*/ 	.word	0x00000000
        /*0604*/ 	.short	0x005f
        /*0606*/ 	.short	0x02f8
        /*0608*/ 	.byte	0x00, 0xf0, 0x21, 0x00


	//----- nvinfo : EIATTR_KPARAM_INFO
	.align		4
.L_201:
        /*060c*/ 	.byte	0x04, 0x17
        /*060e*/ 	.short	(.L_203 - .L_202)
.L_202:
        /*0610*/ 	.word	0x00000000
        /*0614*/ 	.short	0x005e
        /*0616*/ 	.short	0x02f0
        /*0618*/ 	.byte	0x00, 0xf0, 0x21, 0x00


	//----- nvinfo : EIATTR_KPARAM_INFO
	.align		4
.L_203:
        /*061c*/ 	.byte	0x04, 0x17
        /*061e*/ 	.short	(.L_205 - .L_204)
.L_204:
        /*0620*/ 	.word	0x00000000
        /*0624*/ 	.short	0x005d
        /*0626*/ 	.short	0x02e8
        /*0628*/ 	.byte	0x00, 0xf0, 0x21, 0x00


	//----- nvinfo : EIATTR_KPARAM_INFO
	.align		4
.L_205:
        /*062c*/ 	.byte	0x04, 0x17
        /*062e*/ 	.short	(.L_207 - .L_206)
.L_206:
        /*0630*/ 	.word	0x00000000
        /*0634*/ 	.short	0x005c
        /*0636*/ 	.short	0x02e0
        /*0638*/ 	.byte	0x00, 0xf0, 0x21, 0x00


	//----- nvinfo : EIATTR_KPARAM_INFO
	.align		4
.L_207:
        /*063c*/ 	.byte	0x04, 0x17
        /*063e*/ 	.short	(.L_209 - .L_208)
.L_208:
        /*0640*/ 	.word	0x00000000
        /*0644*/ 	.short	0x005b
        /*0646*/ 	.short	0x02d8
        /*0648*/ 	.byte	0x00, 0xf0, 0x21, 0x00


	//----- nvinfo : EIATTR_KPARAM_INFO
	.align		4
.L_209:
        /*064c*/ 	.byte	0x04, 0x17
        /*064e*/ 	.short	(.L_211 - .L_210)
.L_210:
        /*0650*/ 	.word	0x00000000
        /*0654*/ 	.short	0x005a
        /*0656*/ 	.short	0x02d0
        /*0658*/ 	.byte	0x00, 0xf0, 0x21, 0x00


	//----- nvinfo : EIATTR_KPARAM_INFO
	.align		4
.L_211:
        /*065c*/ 	.byte	0x04, 0x17
        /*065e*/ 	.short	(.L_213 - .L_212)
.L_212:
        /*0660*/ 	.word	0x00000000
        /*0664*/ 	.short	0x0059
        /*0666*/ 	.short	0x02c8
        /*0668*/ 	.byte	0x00, 0xf0, 0x21, 0x00


	//----- nvinfo : EIATTR_KPARAM_INFO
	.align		4
.L_213:
        /*066c*/ 	.byte	0x04, 0x17
        /*066e*/ 	.short	(.L_215 - .L_214)
.L_214:
        /*0670*/ 	.word	0x00000000
        /*0674*/ 	.short	0x0058
        /*0676*/ 	.short	0x02c0
        /*0678*/ 	.byte	0x00, 0xf0, 0x21, 0x00


	//----- nvinfo : EIATTR_KPARAM_INFO
	.align		4
.L_215:
        /*067c*/ 	.byte	0x04, 0x17
        /*067e*/ 	.short	(.L_217 - .L_216)
.L_216:
        /*0680*/ 	.word	0x00000000
        /*0684*/ 	.short	0x0057
        /*0686*/ 	.short	0x02b8
        /*0688*/ 	.byte	0x00, 0xf0, 0x21, 0x00


	//----- nvinfo : EIATTR_KPARAM_INFO
	.align		4
.L_217:
        /*068c*/ 	.byte	0x04, 0x17
        /*068e*/ 	.short	(.L_219 - .L_218)
.L_218:
        /*0690*/ 	.word	0x00000000
        /*0694*/ 	.short	0x0056
        /*0696*/ 	.short	0x02b0
        /*0698*/ 	.byte	0x00, 0xf0, 0x21, 0x00


	//----- nvinfo : EIATTR_KPARAM_INFO
	.align		4
.L_219:
        /*069c*/ 	.byte	0x04, 0x17
        /*069e*/ 	.short	(.L_221 - .L_220)
.L_220:
        /*06a0*/ 	.word	0x00000000
        /*06a4*/ 	.short	0x0055
        /*06a6*/ 	.short	0x02a8
        /*06a8*/ 	.byte	0x00, 0xf0, 0x21, 0x00


	//----- nvinfo : EIATTR_KPARAM_INFO
	.align		4
.L_221:
        /*06ac*/ 	.byte	0x04, 0x17
        /*06ae*/ 	.short	(.L_223 - .L_222)
.L_222:
        /*06b0*/ 	.word	0x00000000
        /*06b4*/ 	.short	0x0054
        /*06b6*/ 	.short	0x02a0
        /*06b8*/ 	.byte	0x00, 0xf0, 0x21, 0x00


	//----- nvinfo : EIATTR_KPARAM_INFO
	.align		4
.L_223:
        /*06bc*/ 	.byte	0x04, 0x17
        /*06be*/ 	.short	(.L_225 - .L_224)
.L_224:
        /*06c0*/ 	.word	0x00000000
        /*06c4*/ 	.short	0x0053
        /*06c6*/ 	.short	0x0298
        /*06c8*/ 	.byte	0x00, 0xf0, 0x21, 0x00


	//----- nvinfo : EIATTR_KPARAM_INFO
	.align		4
.L_225:
        /*06cc*/ 	.byte	0x04, 0x17
        /*06ce*/ 	.short	(.L_227 - .L_226)
.L_226:
        /*06d0*/ 	.word	0x00000000
        /*06d4*/ 	.short	0x0052
        /*06d6*/ 	.short	0x0290
        /*06d8*/ 	.byte	0x00, 0xf0, 0x21, 0x00


	//----- nvinfo : EIATTR_KPARAM_INFO
	.align		4
.L_227:
        /*06dc*/ 	.byte	0x04, 0x17
        /*06de*/ 	.short	(.L_229 - .L_228)
.L_228:
        /*06e0*/ 	.word	0x00000000
        /*06e4*/ 	.short	0x0051
        /*06e6*/ 	.short	0x0288
        /*06e8*/ 	.byte	0x00, 0xf0, 0x21, 0x00


	//----- nvinfo : EIATTR_KPARAM_INFO
	.align		4
.L_229:
        /*06ec*/ 	.byte	0x04, 0x17
        /*06ee*/ 	.short	(.L_231 - .L_230)
.L_230:
        /*06f0*/ 	.word	0x00000000
        /*06f4*/ 	.short	0x0050
        /*06f6*/ 	.short	0x0280
        /*06f8*/ 	.byte	0x00, 0xf0, 0x21, 0x00


	//----- nvinfo : EIATTR_KPARAM_INFO
	.align		4
.L_231:
        /*06fc*/ 	.byte	0x04, 0x17
        /*06fe*/ 	.short	(.L_233 - .L_232)
.L_232:
        /*0700*/ 	.word	0x00000000
        /*0704*/ 	.short	0x004f
        /*0706*/ 	.short	0x0278
        /*0708*/ 	.byte	0x00, 0xf0, 0x21, 0x00


	//----- nvinfo : EIATTR_KPARAM_INFO
	.align		4
.L_233:
        /*070c*/ 	.byte	0x04, 0x17
        /*070e*/ 	.short	(.L_235 - .L_234)
.L_234:
        /*0710*/ 	.word	0x00000000
        /*0714*/ 	.short	0x004e
        /*0716*/ 	.short	0x0270
        /*0718*/ 	.byte	0x00, 0xf0, 0x21, 0x00


	//----- nvinfo : EIATTR_KPARAM_INFO
	.align		4
.L_235:
        /*071c*/ 	.byte	0x04, 0x17
        /*071e*/ 	.short	(.L_237 - .L_236)
.L_236:
        /*0720*/ 	.word	0x00000000
        /*0724*/ 	.short	0x004d
        /*0726*/ 	.short	0x0268
        /*0728*/ 	.byte	0x00, 0xf0, 0x21, 0x00


	//----- nvinfo : EIATTR_KPARAM_INFO
	.align		4
.L_237:
        /*072c*/ 	.byte	0x04, 0x17
        /*072e*/ 	.short	(.L_239 - .L_238)
.L_238:
        /*0730*/ 	.word	0x00000000
        /*0734*/ 	.short	0x004c
        /*0736*/ 	.short	0x0260
        /*0738*/ 	.byte	0x00, 0xf0, 0x21, 0x00


	//----- nvinfo : EIATTR_KPARAM_INFO
	.align		4
.L_239:
        /*073c*/ 	.byte	0x04, 0x17
        /*073e*/ 	.short	(.L_241 - .L_240)
.L_240:
        /*0740*/ 	.word	0x00000000
        /*0744*/ 	.short	0x004b
        /*0746*/ 	.short	0x0258
        /*0748*/ 	.byte	0x00, 0xf0, 0x21, 0x00


	//----- nvinfo : EIATTR_KPARAM_INFO
	.align		4
.L_241:
        /*074c*/ 	.byte	0x04, 0x17
        /*074e*/ 	.short	(.L_243 - .L_242)
.L_242:
        /*0750*/ 	.word	0x00000000
        /*0754*/ 	.short	0x004a
        /*0756*/ 	.short	0x0250
        /*0758*/ 	.byte	0x00, 0xf0, 0x21, 0x00


	//----- nvinfo : EIATTR_KPARAM_INFO
	.align		4
.L_243:
        /*075c*/ 	.byte	0x04, 0x17
        /*075e*/ 	.short	(.L_245 - .L_244)
.L_244:
        /*0760*/ 	.word	0x00000000
        /*0764*/ 	.short	0x0049
        /*0766*/ 	.short	0x0248
        /*0768*/ 	.byte	0x00, 0xf0, 0x21, 0x00


	//----- nvinfo : EIATTR_KPARAM_INFO
	.align		4
.L_245:
        /*076c*/ 	.byte	0x04, 0x17
        /*076e*/ 	.short	(.L_247 - .L_246)
.L_246:
        /*0770*/ 	.word	0x00000000
        /*0774*/ 	.short	0x0048
        /*0776*/ 	.short	0x0240
        /*0778*/ 	.byte	0x00, 0xf0, 0x21, 0x00


	//----- nvinfo : EIATTR_KPARAM_INFO
	.align		4
.L_247:
        /*077c*/ 	.byte	0x04, 0x17
        /*077e*/ 	.short	(.L_249 - .L_248)
.L_248:
        /*0780*/ 	.word	0x00000000
        /*0784*/ 	.short	0x0047
        /*0786*/ 	.short	0x0238
        /*0788*/ 	.byte	0x00, 0xf0, 0x21, 0x00


	//----- nvinfo : EIATTR_KPARAM_INFO
	.align		4
.L_249:
        /*078c*/ 	.byte	0x04, 0x17
        /*078e*/ 	.short	(.L_251 - .L_250)
.L_250:
        /*0790*/ 	.word	0x00000000
        /*0794*/ 	.short	0x0046
        /*0796*/ 	.short	0x0230
        /*0798*/ 	.byte	0x00, 0xf0, 0x21, 0x00


	//----- nvinfo : EIATTR_KPARAM_INFO
	.align		4
.L_251:
        /*079c*/ 	.byte	0x04, 0x17
        /*079e*/ 	.short	(.L_253 - .L_252)
.L_252:
        /*07a0*/ 	.word	0x00000000
        /*07a4*/ 	.short	0x0045
        /*07a6*/ 	.short	0x0228
        /*07a8*/ 	.byte	0x00, 0xf0, 0x21, 0x00


	//----- nvinfo : EIATTR_KPARAM_INFO
	.align		4
.L_253:
        /*07ac*/ 	.byte	0x04, 0x17
        /*07ae*/ 	.short	(.L_255 - .L_254)
.L_254:
        /*07b0*/ 	.word	0x00000000
        /*07b4*/ 	.short	0x0044
        /*07b6*/ 	.short	0x0220
        /*07b8*/ 	.byte	0x00, 0xf0, 0x21, 0x00


	//----- nvinfo : EIATTR_KPARAM_INFO
	.align		4
.L_255:
        /*07bc*/ 	.byte	0x04, 0x17
        /*07be*/ 	.short	(.L_257 - .L_256)
.L_256:
        /*07c0*/ 	.word	0x00000000
        /*07c4*/ 	.short	0x0043
        /*07c6*/ 	.short	0x0218
        /*07c8*/ 	.byte	0x00, 0xf0, 0x21, 0x00


	//----- nvinfo : EIATTR_KPARAM_INFO
	.align		4
.L_257:
        /*07cc*/ 	.byte	0x04, 0x17
        /*07ce*/ 	.short	(.L_259 - .L_258)
.L_258:
        /*07d0*/ 	.word	0x00000000
        /*07d4*/ 	.short	0x0042
        /*07d6*/ 	.short	0x0210
        /*07d8*/ 	.byte	0x00, 0xf0, 0x21, 0x00


	//----- nvinfo : EIATTR_KPARAM_INFO
	.align		4
.L_259:
        /*07dc*/ 	.byte	0x04, 0x17
        /*07de*/ 	.short	(.L_261 - .L_260)
.L_260:
        /*07e0*/ 	.word	0x00000000
        /*07e4*/ 	.short	0x0041
        /*07e6*/ 	.short	0x0208
        /*07e8*/ 	.byte	0x00, 0xf0, 0x21, 0x00


	//----- nvinfo : EIATTR_KPARAM_INFO
	.align		4
.L_261:
        /*07ec*/ 	.byte	0x04, 0x17
        /*07ee*/ 	.short	(.L_263 - .L_262)
.L_262:
        /*07f0*/ 	.word	0x00000000
        /*07f4*/ 	.short	0x0040
        /*07f6*/ 	.short	0x0200
        /*07f8*/ 	.byte	0x00, 0xf0, 0x21, 0x00


	//----- nvinfo : EIATTR_KPARAM_INFO
	.align		4
.L_263:
        /*07fc*/ 	.byte	0x04, 0x17
        /*07fe*/ 	.short	(.L_265 - .L_264)
.L_264:
        /*0800*/ 	.word	0x00000000
        /*0804*/ 	.short	0x003f
        /*0806*/ 	.short	0x01f8
        /*0808*/ 	.byte	0x00, 0xf0, 0x21, 0x00


	//----- nvinfo : EIATTR_KPARAM_INFO
	.align		4
.L_265:
        /*080c*/ 	.byte	0x04, 0x17
        /*080e*/ 	.short	(.L_267 - .L_266)
.L_266:
        /*0810*/ 	.word	0x00000000
        /*0814*/ 	.short	0x003e
        /*0816*/ 	.short	0x01f0
        /*0818*/ 	.byte	0x00, 0xf0, 0x21, 0x00


	//----- nvinfo : EIATTR_KPARAM_INFO
	.align		4
.L_267:
        /*081c*/ 	.byte	0x04, 0x17
        /*081e*/ 	.short	(.L_269 - .L_268)
.L_268:
        /*0820*/ 	.word	0x00000000
        /*0824*/ 	.short	0x003d
        /*0826*/ 	.short	0x01e8
        /*0828*/ 	.byte	0x00, 0xf0, 0x21, 0x00


	//----- nvinfo : EIATTR_KPARAM_INFO
	.align		4
.L_269:
        /*082c*/ 	.byte	0x04, 0x17
        /*082e*/ 	.short	(.L_271 - .L_270)
.L_270:
        /*0830*/ 	.word	0x00000000
        /*0834*/ 	.short	0x003c
        /*0836*/ 	.short	0x01e0
        /*0838*/ 	.byte	0x00, 0xf0, 0x21, 0x00


	//----- nvinfo : EIATTR_KPARAM_INFO
	.align		4
.L_271:
        /*083c*/ 	.byte	0x04, 0x17
        /*083e*/ 	.short	(.L_273 - .L_272)
.L_272:
        /*0840*/ 	.word	0x00000000
        /*0844*/ 	.short	0x003b
        /*0846*/ 	.short	0x01d8
        /*0848*/ 	.byte	0x00, 0xf0, 0x21, 0x00


	//----- nvinfo : EIATTR_KPARAM_INFO
	.align		4
.L_273:
        /*084c*/ 	.byte	0x04, 0x17
        /*084e*/ 	.short	(.L_275 - .L_274)
.L_274:
        /*0850*/ 	.word	0x00000000
        /*0854*/ 	.short	0x003a
        /*0856*/ 	.short	0x01d0
        /*0858*/ 	.byte	0x00, 0xf0, 0x21, 0x00


	//----- nvinfo : EIATTR_KPARAM_INFO
	.align		4
.L_275:
        /*085c*/ 	.byte	0x04, 0x17
        /*085e*/ 	.short	(.L_277 - .L_276)
.L_276:
        /*0860*/ 	.word	0x00000000
        /*0864*/ 	.short	0x0039
        /*0866*/ 	.short	0x01c8
        /*0868*/ 	.byte	0x00, 0xf0, 0x21, 0x00


	//----- nvinfo : EIATTR_KPARAM_INFO
	.align		4
.L_277:
        /*086c*/ 	.byte	0x04, 0x17
        /*086e*/ 	.short	(.L_279 - .L_278)
.L_278:
        /*0870*/ 	.word	0x00000000
        /*0874*/ 	.short	0x0038
        /*0876*/ 	.short	0x01c0
        /*0878*/ 	.byte	0x00, 0xf0, 0x21, 0x00


	//----- nvinfo : EIATTR_KPARAM_INFO
	.align		4
.L_279:
        /*087c*/ 	.byte	0x04, 0x17
        /*087e*/ 	.short	(.L_281 - .L_280)
.L_280:
        /*0880*/ 	.word	0x00000000
        /*0884*/ 	.short	0x0037
        /*0886*/ 	.short	0x01b8
        /*0888*/ 	.byte	0x00, 0xf0, 0x21, 0x00


	//----- nvinfo : EIATTR_KPARAM_INFO
	.align		4
.L_281:
        /*088c*/ 	.byte	0x04, 0x17
        /*088e*/ 	.short	(.L_283 - .L_282)
.L_282:
        /*0890*/ 	.word	0x00000000
        /*0894*/ 	.short	0x0036
        /*0896*/ 	.short	0x01b0
        /*0898*/ 	.byte	0x00, 0xf0, 0x21, 0x00


	//----- nvinfo : EIATTR_KPARAM_INFO
	.align		4
.L_283:
        /*089c*/ 	.byte	0x04, 0x17
        /*089e*/ 	.short	(.L_285 - .L_284)
.L_284:
        /*08a0*/ 	.word	0x00000000
        /*08a4*/ 	.short	0x0035
        /*08a6*/ 	.short	0x01a8
        /*08a8*/ 	.byte	0x00, 0xf0, 0x21, 0x00


	//----- nvinfo : EIATTR_KPARAM_INFO
	.align		4
.L_285:
        /*08ac*/ 	.byte	0x04, 0x17
        /*08ae*/ 	.short	(.L_287 - .L_286)
.L_286:
        /*08b0*/ 	.word	0x00000000
        /*08b4*/ 	.short	0x0034
        /*08b6*/ 	.short	0x01a0
        /*08b8*/ 	.byte	0x00, 0xf0, 0x21, 0x00


	//----- nvinfo : EIATTR_KPARAM_INFO
	.align		4
.L_287:
        /*08bc*/ 	.byte	0x04, 0x17
        /*08be*/ 	.short	(.L_289 - .L_288)
.L_288:
        /*08c0*/ 	.word	0x00000000
        /*08c4*/ 	.short	0x0033
        /*08c6*/ 	.short	0x0198
        /*08c8*/ 	.byte	0x00, 0xf0, 0x21, 0x00


	//----- nvinfo : EIATTR_KPARAM_INFO
	.align		4
.L_289:
        /*08cc*/ 	.byte	0x04, 0x17
        /*08ce*/ 	.short	(.L_291 - .L_290)
.L_290:
        /*08d0*/ 	.word	0x00000000
        /*08d4*/ 	.short	0x0032
        /*08d6*/ 	.short	0x0190
        /*08d8*/ 	.byte	0x00, 0xf0, 0x21, 0x00


	//----- nvinfo : EIATTR_KPARAM_INFO
	.align		4
.L_291:
        /*08dc*/ 	.byte	0x04, 0x17
        /*08de*/ 	.short	(.L_293 - .L_292)
.L_292:
        /*08e0*/ 	.word	0x00000000
        /*08e4*/ 	.short	0x0031
        /*08e6*/ 	.short	0x0188
        /*08e8*/ 	.byte	0x00, 0xf0, 0x21, 0x00


	//----- nvinfo : EIATTR_KPARAM_INFO
	.align		4
.L_293:
        /*08ec*/ 	.byte	0x04, 0x17
        /*08ee*/ 	.short	(.L_295 - .L_294)
.L_294:
        /*08f0*/ 	.word	0x00000000
        /*08f4*/ 	.short	0x0030
        /*08f6*/ 	.short	0x0180
        /*08f8*/ 	.byte	0x00, 0xf0, 0x21, 0x00


	//----- nvinfo : EIATTR_KPARAM_INFO
	.align		4
.L_295:
        /*08fc*/ 	.byte	0x04, 0x17
        /*08fe*/ 	.short	(.L_297 - .L_296)
.L_296:
        /*0900*/ 	.word	0x00000000
        /*0904*/ 	.short	0x002f
        /*0906*/ 	.short	0x0178
        /*0908*/ 	.byte	0x00, 0xf0, 0x21, 0x00


	//----- nvinfo : EIATTR_KPARAM_INFO
	.align		4
.L_297:
        /*090c*/ 	.byte	0x04, 0x17
        /*090e*/ 	.short	(.L_299 - .L_298)
.L_298:
        /*0910*/ 	.word	0x00000000
        /*0914*/ 	.short	0x002e
        /*0916*/ 	.short	0x0170
        /*0918*/ 	.byte	0x00, 0xf0, 0x21, 0x00


	//----- nvinfo : EIATTR_KPARAM_INFO
	.align		4
.L_299:
        /*091c*/ 	.byte	0x04, 0x17
        /*091e*/ 	.short	(.L_301 - .L_300)
.L_300:
        /*0920*/ 	.word	0x00000000
        /*0924*/ 	.short	0x002d
        /*0926*/ 	.short	0x0168
        /*0928*/ 	.byte	0x00, 0xf0, 0x21, 0x00


	//----- nvinfo : EIATTR_KPARAM_INFO
	.align		4
.L_301:
        /*092c*/ 	.byte	0x04, 0x17
        /*092e*/ 	.short	(.L_303 - .L_302)
.L_302:
        /*0930*/ 	.word	0x00000000
        /*0934*/ 	.short	0x002c
        /*0936*/ 	.short	0x0160
        /*0938*/ 	.byte	0x00, 0xf0, 0x21, 0x00


	//----- nvinfo : EIATTR_KPARAM_INFO
	.align		4
.L_303:
        /*093c*/ 	.byte	0x04, 0x17
        /*093e*/ 	.short	(.L_305 - .L_304)
.L_304:
        /*0940*/ 	.word	0x00000000
        /*0944*/ 	.short	0x002b
        /*0946*/ 	.short	0x0158
        /*0948*/ 	.byte	0x00, 0xf0, 0x21, 0x00


	//----- nvinfo : EIATTR_KPARAM_INFO
	.align		4
.L_305:
        /*094c*/ 	.byte	0x04, 0x17
        /*094e*/ 	.short	(.L_307 - .L_306)
.L_306:
        /*0950*/ 	.word	0x00000000
        /*0954*/ 	.short	0x002a
        /*0956*/ 	.short	0x0150
        /*0958*/ 	.byte	0x00, 0xf0, 0x21, 0x00


	//----- nvinfo : EIATTR_KPARAM_INFO
	.align		4
.L_307:
        /*095c*/ 	.byte	0x04, 0x17
        /*095e*/ 	.short	(.L_309 - .L_308)
.L_308:
        /*0960*/ 	.word	0x00000000
        /*0964*/ 	.short	0x0029
        /*0966*/ 	.short	0x0148
        /*0968*/ 	.byte	0x00, 0xf0, 0x21, 0x00


	//----- nvinfo : EIATTR_KPARAM_INFO
	.align		4
.L_309:
        /*096c*/ 	.byte	0x04, 0x17
        /*096e*/ 	.short	(.L_311 - .L_310)
.L_310:
        /*0970*/ 	.word	0x00000000
        /*0974*/ 	.short	0x0028
        /*0976*/ 	.short	0x0140
        /*0978*/ 	.byte	0x00, 0xf0, 0x21, 0x00


	//----- nvinfo : EIATTR_KPARAM_INFO
	.align		4
.L_311:
        /*097c*/ 	.byte	0x04, 0x17
        /*097e*/ 	.short	(.L_313 - .L_312)
.L_312:
        /*0980*/ 	.word	0x00000000
        /*0984*/ 	.short	0x0027
        /*0986*/ 	.short	0x0138
        /*0988*/ 	.byte	0x00, 0xf0, 0x21, 0x00


	//----- nvinfo : EIATTR_KPARAM_INFO
	.align		4
.L_313:
        /*098c*/ 	.byte	0x04, 0x17
        /*098e*/ 	.short	(.L_315 - .L_314)
.L_314:
        /*0990*/ 	.word	0x00000000
        /*0994*/ 	.short	0x0026
        /*0996*/ 	.short	0x0130
        /*0998*/ 	.byte	0x00, 0xf0, 0x21, 0x00


	//----- nvinfo : EIATTR_KPARAM_INFO
	.align		4
.L_315:
        /*099c*/ 	.byte	0x04, 0x17
        /*099e*/ 	.short	(.L_317 - .L_316)
.L_316:
        /*09a0*/ 	.word	0x00000000
        /*09a4*/ 	.short	0x0025
        /*09a6*/ 	.short	0x0128
        /*09a8*/ 	.byte	0x00, 0xf0, 0x21, 0x00


	//----- nvinfo : EIATTR_KPARAM_INFO
	.align		4
.L_317:
        /*09ac*/ 	.byte	0x04, 0x17
        /*09ae*/ 	.short	(.L_319 - .L_318)
.L_318:
        /*09b0*/ 	.word	0x00000000
        /*09b4*/ 	.short	0x0024
        /*09b6*/ 	.short	0x0120
        /*09b8*/ 	.byte	0x00, 0xf0, 0x21, 0x00


	//----- nvinfo : EIATTR_KPARAM_INFO
	.align		4
.L_319:
        /*09bc*/ 	.byte	0x04, 0x17
        /*09be*/ 	.short	(.L_321 - .L_320)
.L_320:
        /*09c0*/ 	.word	0x00000000
        /*09c4*/ 	.short	0x0023
        /*09c6*/ 	.short	0x0118
        /*09c8*/ 	.byte	0x00, 0xf0, 0x21, 0x00


	//----- nvinfo : EIATTR_KPARAM_INFO
	.align		4
.L_321:
        /*09cc*/ 	.byte	0x04, 0x17
        /*09ce*/ 	.short	(.L_323 - .L_322)
.L_322:
        /*09d0*/ 	.word	0x00000000
        /*09d4*/ 	.short	0x0022
        /*09d6*/ 	.short	0x0110
        /*09d8*/ 	.byte	0x00, 0xf0, 0x21, 0x00


	//----- nvinfo : EIATTR_KPARAM_INFO
	.align		4
.L_323:
        /*09dc*/ 	.byte	0x04, 0x17
        /*09de*/ 	.short	(.L_325 - .L_324)
.L_324:
        /*09e0*/ 	.word	0x00000000
        /*09e4*/ 	.short	0x0021
        /*09e6*/ 	.short	0x0108
        /*09e8*/ 	.byte	0x00, 0xf0, 0x21, 0x00


	//----- nvinfo : EIATTR_KPARAM_INFO
	.align		4
.L_325:
        /*09ec*/ 	.byte	0x04, 0x17
        /*09ee*/ 	.short	(.L_327 - .L_326)
.L_326:
        /*09f0*/ 	.word	0x00000000
        /*09f4*/ 	.short	0x0020
        /*09f6*/ 	.short	0x0100
        /*09f8*/ 	.byte	0x00, 0xf0, 0x21, 0x00


	//----- nvinfo : EIATTR_KPARAM_INFO
	.align		4
.L_327:
        /*09fc*/ 	.byte	0x04, 0x17
        /*09fe*/ 	.short	(.L_329 - .L_328)
.L_328:
        /*0a00*/ 	.word	0x00000000
        /*0a04*/ 	.short	0x001f
        /*0a06*/ 	.short	0x00f8
        /*0a08*/ 	.byte	0x00, 0xf0, 0x21, 0x00


	//----- nvinfo : EIATTR_KPARAM_INFO
	.align		4
.L_329:
        /*0a0c*/ 	.byte	0x04, 0x17
        /*0a0e*/ 	.short	(.L_331 - .L_330)
.L_330:
        /*0a10*/ 	.word	0x00000000
        /*0a14*/ 	.short	0x001e
        /*0a16*/ 	.short	0x00f0
        /*0a18*/ 	.byte	0x00, 0xf0, 0x21, 0x00


	//----- nvinfo : EIATTR_KPARAM_INFO
	.align		4
.L_331:
        /*0a1c*/ 	.byte	0x04, 0x17
        /*0a1e*/ 	.short	(.L_333 - .L_332)
.L_332:
        /*0a20*/ 	.word	0x00000000
        /*0a24*/ 	.short	0x001d
        /*0a26*/ 	.short	0x00e8
        /*0a28*/ 	.byte	0x00, 0xf0, 0x21, 0x00


	//----- nvinfo : EIATTR_KPARAM_INFO
	.align		4
.L_333:
        /*0a2c*/ 	.byte	0x04, 0x17
        /*0a2e*/ 	.short	(.L_335 - .L_334)
.L_334:
        /*0a30*/ 	.word	0x00000000
        /*0a34*/ 	.short	0x001c
        /*0a36*/ 	.short	0x00e0
        /*0a38*/ 	.byte	0x00, 0xf0, 0x21, 0x00


	//----- nvinfo : EIATTR_KPARAM_INFO
	.align		4
.L_335:
        /*0a3c*/ 	.byte	0x04, 0x17
        /*0a3e*/ 	.short	(.L_337 - .L_336)
.L_336:
        /*0a40*/ 	.word	0x00000000
        /*0a44*/ 	.short	0x001b
        /*0a46*/ 	.short	0x00d8
        /*0a48*/ 	.byte	0x00, 0xf0, 0x21, 0x00


	//----- nvinfo : EIATTR_KPARAM_INFO
	.align		4
.L_337:
        /*0a4c*/ 	.byte	0x04, 0x17
        /*0a4e*/ 	.short	(.L_339 - .L_338)
.L_338:
        /*0a50*/ 	.word	0x00000000
        /*0a54*/ 	.short	0x001a
        /*0a56*/ 	.short	0x00d0
        /*0a58*/ 	.byte	0x00, 0xf0, 0x21, 0x00


	//----- nvinfo : EIATTR_KPARAM_INFO
	.align		4
.L_339:
        /*0a5c*/ 	.byte	0x04, 0x17
        /*0a5e*/ 	.short	(.L_341 - .L_340)
.L_340:
        /*0a60*/ 	.word	0x00000000
        /*0a64*/ 	.short	0x0019
        /*0a66*/ 	.short	0x00c8
        /*0a68*/ 	.byte	0x00, 0xf0, 0x21, 0x00


	//----- nvinfo : EIATTR_KPARAM_INFO
	.align		4
.L_341:
        /*0a6c*/ 	.byte	0x04, 0x17
        /*0a6e*/ 	.short	(.L_343 - .L_342)
.L_342:
        /*0a70*/ 	.word	0x00000000
        /*0a74*/ 	.short	0x0018
        /*0a76*/ 	.short	0x00c0
        /*0a78*/ 	.byte	0x00, 0xf0, 0x21, 0x00


	//----- nvinfo : EIATTR_KPARAM_INFO
	.align		4
.L_343:
        /*0a7c*/ 	.byte	0x04, 0x17
        /*0a7e*/ 	.short	(.L_345 - .L_344)
.L_344:
        /*0a80*/ 	.word	0x00000000
        /*0a84*/ 	.short	0x0017
        /*0a86*/ 	.short	0x00b8
        /*0a88*/ 	.byte	0x00, 0xf0, 0x21, 0x00


	//----- nvinfo : EIATTR_KPARAM_INFO
	.align		4
.L_345:
        /*0a8c*/ 	.byte	0x04, 0x17
        /*0a8e*/ 	.short	(.L_347 - .L_346)
.L_346:
        /*0a90*/ 	.word	0x00000000
        /*0a94*/ 	.short	0x0016
        /*0a96*/ 	.short	0x00b0
        /*0a98*/ 	.byte	0x00, 0xf0, 0x21, 0x00


	//----- nvinfo : EIATTR_KPARAM_INFO
	.align		4
.L_347:
        /*0a9c*/ 	.byte	0x04, 0x17
        /*0a9e*/ 	.short	(.L_349 - .L_348)
.L_348:
        /*0aa0*/ 	.word	0x00000000
        /*0aa4*/ 	.short	0x0015
        /*0aa6*/ 	.short	0x00a8
        /*0aa8*/ 	.byte	0x00, 0xf0, 0x21, 0x00


	//----- nvinfo : EIATTR_KPARAM_INFO
	.align		4
.L_349:
        /*0aac*/ 	.byte	0x04, 0x17
        /*0aae*/ 	.short	(.L_351 - .L_350)
.L_350:
        /*0ab0*/ 	.word	0x00000000
        /*0ab4*/ 	.short	0x0014
        /*0ab6*/ 	.short	0x00a0
        /*0ab8*/ 	.byte	0x00, 0xf0, 0x21, 0x00


	//----- nvinfo : EIATTR_KPARAM_INFO
	.align		4
.L_351:
        /*0abc*/ 	.byte	0x04, 0x17
        /*0abe*/ 	.short	(.L_353 - .L_352)
.L_352:
        /*0ac0*/ 	.word	0x00000000
        /*0ac4*/ 	.short	0x0013
        /*0ac6*/ 	.short	0x0098
        /*0ac8*/ 	.byte	0x00, 0xf0, 0x21, 0x00


	//----- nvinfo : EIATTR_KPARAM_INFO
	.align		4
.L_353:
        /*0acc*/ 	.byte	0x04, 0x17
        /*0ace*/ 	.short	(.L_355 - .L_354)
.L_354:
        /*0ad0*/ 	.word	0x00000000
        /*0ad4*/ 	.short	0x0012
        /*0ad6*/ 	.short	0x0090
        /*0ad8*/ 	.byte	0x00, 0xf0, 0x21, 0x00


	//----- nvinfo : EIATTR_KPARAM_INFO
	.align		4
.L_355:
        /*0adc*/ 	.byte	0x04, 0x17
        /*0ade*/ 	.short	(.L_357 - .L_356)
.L_356:
        /*0ae0*/ 	.word	0x00000000
        /*0ae4*/ 	.short	0x0011
        /*0ae6*/ 	.short	0x0088
        /*0ae8*/ 	.byte	0x00, 0xf0, 0x21, 0x00


	//----- nvinfo : EIATTR_KPARAM_INFO
	.align		4
.L_357:
        /*0aec*/ 	.byte	0x04, 0x17
        /*0aee*/ 	.short	(.L_359 - .L_358)
.L_358:
        /*0af0*/ 	.word	0x00000000
        /*0af4*/ 	.short	0x0010
        /*0af6*/ 	.short	0x0080
        /*0af8*/ 	.byte	0x00, 0xf0, 0x21, 0x00


	//----- nvinfo : EIATTR_KPARAM_INFO
	.align		4
.L_359:
        /*0afc*/ 	.byte	0x04, 0x17
        /*0afe*/ 	.short	(.L_361 - .L_360)
.L_360:
        /*0b00*/ 	.word	0x00000000
        /*0b04*/ 	.short	0x000f
        /*0b06*/ 	.short	0x0078
        /*0b08*/ 	.byte	0x00, 0xf0, 0x21, 0x00


	//----- nvinfo : EIATTR_KPARAM_INFO
	.align		4
.L_361:
        /*0b0c*/ 	.byte	0x04, 0x17
        /*0b0e*/ 	.short	(.L_363 - .L_362)
.L_362:
        /*0b10*/ 	.word	0x00000000
        /*0b14*/ 	.short	0x000e
        /*0b16*/ 	.short	0x0070
        /*0b18*/ 	.byte	0x00, 0xf0, 0x21, 0x00


	//----- nvinfo : EIATTR_KPARAM_INFO
	.align		4
.L_363:
        /*0b1c*/ 	.byte	0x04, 0x17
        /*0b1e*/ 	.short	(.L_365 - .L_364)
.L_364:
        /*0b20*/ 	.word	0x00000000
        /*0b24*/ 	.short	0x000d
        /*0b26*/ 	.short	0x0068
        /*0b28*/ 	.byte	0x00, 0xf0, 0x21, 0x00


	//----- nvinfo : EIATTR_KPARAM_INFO
	.align		4
.L_365:
        /*0b2c*/ 	.byte	0x04, 0x17
        /*0b2e*/ 	.short	(.L_367 - .L_366)
.L_366:
        /*0b30*/ 	.word	0x00000000
        /*0b34*/ 	.short	0x000c
        /*0b36*/ 	.short	0x0060
        /*0b38*/ 	.byte	0x00, 0xf0, 0x21, 0x00


	//----- nvinfo : EIATTR_KPARAM_INFO
	.align		4
.L_367:
        /*0b3c*/ 	.byte	0x04, 0x17
        /*0b3e*/ 	.short	(.L_369 - .L_368)
.L_368:
        /*0b40*/ 	.word	0x00000000
        /*0b44*/ 	.short	0x000b
        /*0b46*/ 	.short	0x0058
        /*0b48*/ 	.byte	0x00, 0xf0, 0x21, 0x00


	//----- nvinfo : EIATTR_KPARAM_INFO
	.align		4
.L_369:
        /*0b4c*/ 	.byte	0x04, 0x17
        /*0b4e*/ 	.short	(.L_371 - .L_370)
.L_370:
        /*0b50*/ 	.word	0x00000000
        /*0b54*/ 	.short	0x000a
        /*0b56*/ 	.short	0x0050
        /*0b58*/ 	.byte	0x00, 0xf0, 0x21, 0x00


	//----- nvinfo : EIATTR_KPARAM_INFO
	.align		4
.L_371:
        /*0b5c*/ 	.byte	0x04, 0x17
        /*0b5e*/ 	.short	(.L_373 - .L_372)
.L_372:
        /*0b60*/ 	.word	0x00000000
        /*0b64*/ 	.short	0x0009
        /*0b66*/ 	.short	0x0048
        /*0b68*/ 	.byte	0x00, 0xf0, 0x21, 0x00


	//----- nvinfo : EIATTR_KPARAM_INFO
	.align		4
.L_373:
        /*0b6c*/ 	.byte	0x04, 0x17
        /*0b6e*/ 	.short	(.L_375 - .L_374)
.L_374:
        /*0b70*/ 	.word	0x00000000
        /*0b74*/ 	.short	0x0008
        /*0b76*/ 	.short	0x0040
        /*0b78*/ 	.byte	0x00, 0xf0, 0x21, 0x00


	//----- nvinfo : EIATTR_KPARAM_INFO
	.align		4
.L_375:
        /*0b7c*/ 	.byte	0x04, 0x17
        /*0b7e*/ 	.short	(.L_377 - .L_376)
.L_376:
        /*0b80*/ 	.word	0x00000000
        /*0b84*/ 	.short	0x0007
        /*0b86*/ 	.short	0x0038
        /*0b88*/ 	.byte	0x00, 0xf0, 0x21, 0x00


	//----- nvinfo : EIATTR_KPARAM_INFO
	.align		4
.L_377:
        /*0b8c*/ 	.byte	0x04, 0x17
        /*0b8e*/ 	.short	(.L_379 - .L_378)
.L_378:
        /*0b90*/ 	.word	0x00000000
        /*0b94*/ 	.short	0x0006
        /*0b96*/ 	.short	0x0030
        /*0b98*/ 	.byte	0x00, 0xf0, 0x21, 0x00


	//----- nvinfo : EIATTR_KPARAM_INFO
	.align		4
.L_379:
        /*0b9c*/ 	.byte	0x04, 0x17
        /*0b9e*/ 	.short	(.L_381 - .L_380)
.L_380:
        /*0ba0*/ 	.word	0x00000000
        /*0ba4*/ 	.short	0x0005
        /*0ba6*/ 	.short	0x0028
        /*0ba8*/ 	.byte	0x00, 0xf0, 0x21, 0x00


	//----- nvinfo : EIATTR_KPARAM_INFO
	.align		4
.L_381:
        /*0bac*/ 	.byte	0x04, 0x17
        /*0bae*/ 	.short	(.L_383 - .L_382)
.L_382:
        /*0bb0*/ 	.word	0x00000000
        /*0bb4*/ 	.short	0x0004
        /*0bb6*/ 	.short	0x0020
        /*0bb8*/ 	.byte	0x00, 0xf0, 0x21, 0x00


	//----- nvinfo : EIATTR_KPARAM_INFO
	.align		4
.L_383:
        /*0bbc*/ 	.byte	0x04, 0x17
        /*0bbe*/ 	.short	(.L_385 - .L_384)
.L_384:
        /*0bc0*/ 	.word	0x00000000
        /*0bc4*/ 	.short	0x0003
        /*0bc6*/ 	.short	0x0018
        /*0bc8*/ 	.byte	0x00, 0xf0, 0x21, 0x00


	//----- nvinfo : EIATTR_KPARAM_INFO
	.align		4
.L_385:
        /*0bcc*/ 	.byte	0x04, 0x17
        /*0bce*/ 	.short	(.L_387 - .L_386)
.L_386:
        /*0bd0*/ 	.word	0x00000000
        /*0bd4*/ 	.short	0x0002
        /*0bd6*/ 	.short	0x0010
        /*0bd8*/ 	.byte	0x00, 0xf0, 0x21, 0x00


	//----- nvinfo : EIATTR_KPARAM_INFO
	.align		4
.L_387:
        /*0bdc*/ 	.byte	0x04, 0x17
        /*0bde*/ 	.short	(.L_389 - .L_388)
.L_388:
        /*0be0*/ 	.word	0x00000000
        /*0be4*/ 	.short	0x0001
        /*0be6*/ 	.short	0x0008
        /*0be8*/ 	.byte	0x00, 0xf0, 0x21, 0x00


	//----- nvinfo : EIATTR_KPARAM_INFO
	.align		4
.L_389:
        /*0bec*/ 	.byte	0x04, 0x17
        /*0bee*/ 	.short	(.L_391 - .L_390)
.L_390:
        /*0bf0*/ 	.word	0x00000000
        /*0bf4*/ 	.short	0x0000
        /*0bf6*/ 	.short	0x0000
        /*0bf8*/ 	.byte	0x00, 0xf0, 0x21, 0x00


	//----- nvinfo : EIATTR_MAXREG_COUNT
	.align		4
.L_391:
        /*0bfc*/ 	.byte	0x03, 0x1b
        /*0bfe*/ 	.short	0x00ff


	//----- nvinfo : EIATTR_COOP_GROUP_MASK_REGIDS
	.align		4
        /*0c00*/ 	.byte	0x04, 0x29
        /*0c02*/ 	.short	(.L_393 - .L_392)


	//   ....[0]....
.L_392:
        /*0c04*/ 	.word	0xffffffff


	//   ....[1]....
        /*0c08*/ 	.word	0xffffffff


	//   ....[2]....
        /*0c0c*/ 	.word	0xffffffff


	//   ....[3]....
        /*0c10*/ 	.word	0xffffffff


	//   ....[4]....
        /*0c14*/ 	.word	0xffffffff


	//   ....[5]....
        /*0c18*/ 	.word	0xffffffff


	//   ....[6]....
        /*0c1c*/ 	.word	0xffffffff


	//   ....[7]....
        /*0c20*/ 	.word	0xffffffff


	//   ....[8]....
        /*0c24*/ 	.word	0xffffffff


	//   ....[9]....
        /*0c28*/ 	.word	0xffffffff


	//   ....[10]....
        /*0c2c*/ 	.word	0xffffffff


	//   ....[11]....
        /*0c30*/ 	.word	0xffffffff


	//   ....[12]....
        /*0c34*/ 	.word	0xffffffff


	//   ....[13]....
        /*0c38*/ 	.word	0xffffffff


	//   ....[14]....
        /*0c3c*/ 	.word	0xffffffff


	//   ....[15]....
        /*0c40*/ 	.word	0xffffffff


	//----- nvinfo : EIATTR_COOP_GROUP_INSTR_OFFSETS
	.align		4
.L_393:
        /*0c44*/ 	.byte	0x04, 0x28
        /*0c46*/ 	.short	(.L_395 - .L_394)


	//   ....[0]....
.L_394:
        /*0c48*/ 	.word	0x00008930


	//   ....[1]....
        /*0c4c*/ 	.word	0x000089b0


	//   ....[2]....
        /*0c50*/ 	.word	0x000089f0


	//   ....[3]....
        /*0c54*/ 	.word	0x00008a10


	//   ....[4]....
        /*0c58*/ 	.word	0x00008a30


	//   ....[5]....
        /*0c5c*/ 	.word	0x00008a80


	//   ....[6]....
        /*0c60*/ 	.word	0x00008aa0


	//   ....[7]....
        /*0c64*/ 	.word	0x00008ad0


	//   ....[8]....
        /*0c68*/ 	.word	0x00009b00


	//   ....[9]....
        /*0c6c*/ 	.word	0x00009b20


	//   ....[10]....
        /*0c70*/ 	.word	0x00009b40


	//   ....[11]....
        /*0c74*/ 	.word	0x00009b60


	//   ....[12]....
        /*0c78*/ 	.word	0x00009b80


	//   ....[13]....
        /*0c7c*/ 	.word	0x00009c00


	//   ....[14]....
        /*0c80*/ 	.word	0x00009c20


	//   ....[15]....
        /*0c84*/ 	.word	0x00009c40


	//----- nvinfo : EIATTR_EXIT_INSTR_OFFSETS
	.align		4
.L_395:
        /*0c88*/ 	.byte	0x04, 0x1c
        /*0c8a*/ 	.short	(.L_397 - .L_396)


	//   ....[0]....
.L_396:
        /*0c8c*/ 	.word	0x0000a510


	//   ....[1]....
        /*0c90*/ 	.word	0x0000a540


	//----- nvinfo : EIATTR_MAX_THREADS
	.align		4
.L_397:
        /*0c94*/ 	.byte	0x04, 0x05
        /*0c96*/ 	.short	(.L_399 - .L_398)
.L_398:
        /*0c98*/ 	.word	0x00000100
        /*0c9c*/ 	.word	0x00000001
        /*0ca0*/ 	.word	0x00000001
.L_399:


//--------------------- .nv.rel.action            --------------------------
	.section	.nv.rel.action,"",@"SHT_CUDA_RELOCINFO"
	.align	8
	.sectionentsize	8
        /*0000*/ 	.byte	0x73, 0x00, 0x00, 0x00, 0x00, 0x00, 0x00, 0x00, 0x00, 0x00, 0x00, 0x11, 0x25, 0x00, 0x05, 0x36


//--------------------- .nv.constant0.triton__0d1d2d3d4d5d6d7d8d9d10d11d12d13d14d15d16d17d18d19d20d21d22d23d24d25d26d27d28d29d30d31d32d33d34d35d36d37d38d39d40d41d42d43d44d45d46d47d48d49d50d51d52d53d54d55d56d57d58d59d60d61d62d63d64d65d66d67d68d69d70d71d72d73d74d75d76d77d78d79d80d81d82d83d84d85d86d87d88d89d90d91d92d93d94d95d96d97d98d99d100d101d102d103d104d105d106d107d108d109d110d111d112d113d114d115d116d117d118d119d120d121d122d123d124d125d126d127d128d129d130d131d132d133d134d135d136d137d138d139d140d141d142d143d144d145d146d147d148d149d150d151d152d153d154d155d156d157d158d159d160d161d162d163d164d165d166d167d168d169d170d171d172d173d174d175d176d177d178d179d180d181d182d183d184d185d186d187d188de189de --------------------------
	.section	.nv.constant0.triton__0d1d2d3d4d5d6d7d8d9d10d11d12d13d14d15d16d17d18d19d20d21d22d23d24d25d26d27d28d29d30d31d32d33d34d35d36d37d38d39d40d41d42d43d44d45d46d47d48d49d50d51d52d53d54d55d56d57d58d59d60d61d62d63d64d65d66d67d68d69d70d71d72d73d74d75d76d77d78d79d80d81d82d83d84d85d86d87d88d89d90d91d92d93d94d95d96d97d98d99d100d101d102d103d104d105d106d107d108d109d110d111d112d113d114d115d116d117d118d119d120d121d122d123d124d125d126d127d128d129d130d131d132d133d134d135d136d137d138d139d140d141d142d143d144d145d146d147d148d149d150d151d152d153d154d155d156d157d158d159d160d161d162d163d164d165d166d167d168d169d170d171d172d173d174d175d176d177d178d179d180d181d182d183d184d185d186d187d188de189de,"a",@progbits
	.align	4
.nv.constant0.triton__0d1d2d3d4d5d6d7d8d9d10d11d12d13d14d15d16d17d18d19d20d21d22d23d24d25d26d27d28d29d30d31d32d33d34d35d36d37d38d39d40d41d42d43d44d45d46d47d48d49d50d51d52d53d54d55d56d57d58d59d60d61d62d63d64d65d66d67d68d69d70d71d72d73d74d75d76d77d78d79d80d81d82d83d84d85d86d87d88d89d90d91d92d93d94d95d96d97d98d99d100d101d102d103d104d105d106d107d108d109d110d111d112d113d114d115d116d117d118d119d120d121d122d123d124d125d126d127d128d129d130d131d132d133d134d135d136d137d138d139d140d141d142d143d144d145d146d147d148d149d150d151d152d153d154d155d156d157d158d159d160d161d162d163d164d165d166d167d168d169d170d171d172d173d174d175d176d177d178d179d180d181d182d183d184d185d186d187d188de189de:
	.zero		1864


//--------------------- .text.triton__0d1d2d3d4d5d6d7d8d9d10d11d12d13d14d15d16d17d18d19d20d21d22d23d24d25d26d27d28d29d30d31d32d33d34d35d36d37d38d39d40d41d42d43d44d45d46d47d48d49d50d51d52d53d54d55d56d57d58d59d60d61d62d63d64d65d66d67d68d69d70d71d72d73d74d75d76d77d78d79d80d81d82d83d84d85d86d87d88d89d90d91d92d93d94d95d96d97d98d99d100d101d102d103d104d105d106d107d108d109d110d111d112d113d114d115d116d117d118d119d120d121d122d123d124d125d126d127d128d129d130d131d132d133d134d135d136d137d138d139d140d141d142d143d144d145d146d147d148d149d150d151d152d153d154d155d156d157d158d159d160d161d162d163d164d165d166d167d168d169d170d171d172d173d174d175d176d177d178d179d180d181d182d183d184d185d186d187d188de189de --------------------------
	.section	.text.triton__0d1d2d3d4d5d6d7d8d9d10d11d12d13d14d15d16d17d18d19d20d21d22d23d24d25d26d27d28d29d30d31d32d33d34d35d36d37d38d39d40d41d42d43d44d45d46d47d48d49d50d51d52d53d54d55d56d57d58d59d60d61d62d63d64d65d66d67d68d69d70d71d72d73d74d75d76d77d78d79d80d81d82d83d84d85d86d87d88d89d90d91d92d93d94d95d96d97d98d99d100d101d102d103d104d105d106d107d108d109d110d111d112d113d114d115d116d117d118d119d120d121d122d123d124d125d126d127d128d129d130d131d132d133d134d135d136d137d138d139d140d141d142d143d144d145d146d147d148d149d150d151d152d153d154d155d156d157d158d159d160d161d162d163d164d165d166d167d168d169d170d171d172d173d174d175d176d177d178d179d180d181d182d183d184d185d186d187d188de189de,"ax",@progbits
	.sectionflags	@"SHF_BARRIERS=1"
	.sectioninfo	@"SHI_REGISTERS=255"
	.align	128
        .global         triton__0d1d2d3d4d5d6d7d8d9d10d11d12d13d14d15d16d17d18d19d20d21d22d23d24d25d26d27d28d29d30d31d32d33d34d35d36d37d38d39d40d41d42d43d44d45d46d47d48d49d50d51d52d53d54d55d56d57d58d59d60d61d62d63d64d65d66d67d68d69d70d71d72d73d74d75d76d77d78d79d80d81d82d83d84d85d86d87d88d89d90d91d92d93d94d95d96d97d98d99d100d101d102d103d104d105d106d107d108d109d110d111d112d113d114d115d116d117d118d119d120d121d122d123d124d125d126d127d128d129d130d131d132d133d134d135d136d137d138d139d140d141d142d143d144d145d146d147d148d149d150d151d152d153d154d155d156d157d158d159d160d161d162d163d164d165d166d167d168d169d170d171d172d173d174d175d176d177d178d179d180d181d182d183d184d185d186d187d188de189de
        .type           triton__0d1d2d3d4d5d6d7d8d9d10d11d12d13d14d15d16d17d18d19d20d21d22d23d24d25d26d27d28d29d30d31d32d33d34d35d36d37d38d39d40d41d42d43d44d45d46d47d48d49d50d51d52d53d54d55d56d57d58d59d60d61d62d63d64d65d66d67d68d69d70d71d72d73d74d75d76d77d78d79d80d81d82d83d84d85d86d87d88d89d90d91d92d93d94d95d96d97d98d99d100d101d102d103d104d105d106d107d108d109d110d111d112d113d114d115d116d117d118d119d120d121d122d123d124d125d126d127d128d129d130d131d132d133d134d135d136d137d138d139d140d141d142d143d144d145d146d147d148d149d150d151d152d153d154d155d156d157d158d159d160d161d162d163d164d165d166d167d168d169d170d171d172d173d174d175d176d177d178d179d180d181d182d183d184d185d186d187d188de189de,@function
        .size           triton__0d1d2d3d4d5d6d7d8d9d10d11d12d13d14d15d16d17d18d19d20d21d22d23d24d25d26d27d28d29d30d31d32d33d34d35d36d37d38d39d40d41d42d43d44d45d46d47d48d49d50d51d52d53d54d55d56d57d58d59d60d61d62d63d64d65d66d67d68d69d70d71d72d73d74d75d76d77d78d79d80d81d82d83d84d85d86d87d88d89d90d91d92d93d94d95d96d97d98d99d100d101d102d103d104d105d106d107d108d109d110d111d112d113d114d115d116d117d118d119d120d121d122d123d124d125d126d127d128d129d130d131d132d133d134d135d136d137d138d139d140d141d142d143d144d145d146d147d148d149d150d151d152d153d154d155d156d157d158d159d160d161d162d163d164d165d166d167d168d169d170d171d172d173d174d175d176d177d178d179d180d181d182d183d184d185d186d187d188de189de,(.L_x_3 - triton__0d1d2d3d4d5d6d7d8d9d10d11d12d13d14d15d16d17d18d19d20d21d22d23d24d25d26d27d28d29d30d31d32d33d34d35d36d37d38d39d40d41d42d43d44d45d46d47d48d49d50d51d52d53d54d55d56d57d58d59d60d61d62d63d64d65d66d67d68d69d70d71d72d73d74d75d76d77d78d79d80d81d82d83d84d85d86d87d88d89d90d91d92d93d94d95d96d97d98d99d100d101d102d103d104d105d106d107d108d109d110d111d112d113d114d115d116d117d118d119d120d121d122d123d124d125d126d127d128d129d130d131d132d133d134d135d136d137d138d139d140d141d142d143d144d145d146d147d148d149d150d151d152d153d154d155d156d157d158d159d160d161d162d163d164d165d166d167d168d169d170d171d172d173d174d175d176d177d178d179d180d181d182d183d184d185d186d187d188de189de)
        .other          triton__0d1d2d3d4d5d6d7d8d9d10d11d12d13d14d15d16d17d18d19d20d21d22d23d24d25d26d27d28d29d30d31d32d33d34d35d36d37d38d39d40d41d42d43d44d45d46d47d48d49d50d51d52d53d54d55d56d57d58d59d60d61d62d63d64d65d66d67d68d69d70d71d72d73d74d75d76d77d78d79d80d81d82d83d84d85d86d87d88d89d90d91d92d93d94d95d96d97d98d99d100d101d102d103d104d105d106d107d108d109d110d111d112d113d114d115d116d117d118d119d120d121d122d123d124d125d126d127d128d129d130d131d132d133d134d135d136d137d138d139d140d141d142d143d144d145d146d147d148d149d150d151d152d153d154d155d156d157d158d159d160d161d162d163d164d165d166d167d168d169d170d171d172d173d174d175d176d177d178d179d180d181d182d183d184d185d186d187d188de189de,@"STO_CUDA_ENTRY STV_DEFAULT"
triton__0d1d2d3d4d5d6d7d8d9d10d11d12d13d14d15d16d17d18d19d20d21d22d23d24d25d26d27d28d29d30d31d32d33d34d35d36d37d38d39d40d41d42d43d44d45d46d47d48d49d50d51d52d53d54d55d56d57d58d59d60d61d62d63d64d65d66d67d68d69d70d71d72d73d74d75d76d77d78d79d80d81d82d83d84d85d86d87d88d89d90d91d92d93d94d95d96d97d98d99d100d101d102d103d104d105d106d107d108d109d110d111d112d113d114d115d116d117d118d119d120d121d122d123d124d125d126d127d128d129d130d131d132d133d134d135d136d137d138d139d140d141d142d143d144d145d146d147d148d149d150d151d152d153d154d155d156d157d158d159d160d161d162d163d164d165d166d167d168d169d170d171d172d173d174d175d176d177d178d179d180d181d182d183d184d185d186d187d188de189de:
.text.triton__0d1d2d3d4d5d6d7d8d9d10d11d12d13d14d15d16d17d18d19d20d21d22d23d24d25d26d27d28d29d30d31d32d33d34d35d36d37d38d39d40d41d42d43d44d45d46d47d48d49d50d51d52d53d54d55d56d57d58d59d60d61d62d63d64d65d66d67d68d69d70d71d72d73d74d75d76d77d78d79d80d81d82d83d84d85d86d87d88d89d90d91d92d93d94d95d96d97d98d99d100d101d102d103d104d105d106d107d108d109d110d111d112d113d114d115d116d117d118d119d120d121d122d123d124d125d126d127d128d129d130d131d132d133d134d135d136d137d138d139d140d141d142d143d144d145d146d147d148d149d150d151d152d153d154d155d156d157d158d159d160d161d162d163d164d165d166d167d168d169d170d171d172d173d174d175d176d177d178d179d180d181d182d183d184d185d186d187d188de189de:
[----:B------:R-:W-:-:S02]  /*0000*/  MOV R1, c[0x0][0x28] ;  /* 0x00000a0000017a02 */ /* 0x000fc40000000f00 */
[----:B------:R-:W0:Y:S01]  /*0010*/  S2R R43, SR_CTAID.X ;  /* 0x00000000002b7919 */ /* 0x000e220000002500 */
[----:B------:R-:W-:Y:S01]  /*0020*/  MOV R42, 0x4 ;  /* 0x00000004002a7802 */ /* 0x000fe20000000f00 */
[----:B------:R-:W-:Y:S01]  /*0030*/  CS2R R198, SRZ ;  /* 0x0000000000c67805 */ /* 0x000fe2000001ff00 */
[----:B------:R-:W-:Y:S01]  /*0040*/  MOV R200, RZ ;  /* 0x000000ff00c87202 */ /* 0x000fe20000000f00 */
[----:B------:R-:W-:Y:S01]  /*0050*/  CS2R R196, SRZ ;  /* 0x0000000000c47805 */ /* 0x000fe2000001ff00 */
[----:B------:R-:W-:Y:S01]  /*0060*/  ULDC.64 UR4, c[0x0][0x118] ;  /* 0x0000460000047ab9 */ /* 0x000fe20000000a00 */
[----:B------:R-:W-:Y:S01]  /*0070*/  CS2R R194, SRZ ;  /* 0x0000000000c27805 */ /* 0x000fe2000001ff00 */
        /* <DEDUP_REMOVED lines=8> */
[----:B------:R-:W-:Y:S01]  /*0100*/  IADD3 R1, R1, -0x10, RZ ;  /* 0xfffffff001017810 */ /* 0x000fe20007ffe0ff */
[----:B------:R-:W-:Y:S01]  /*0110*/  ULDC.64 UR60, c[0x0][0x628] ;  /* 0x00018a00003c7ab9 */ /* 0x000fe20000000a00 */
[----:B------:R-:W-:Y:S01]  /*0120*/  MOV R0, RZ ;  /* 0x000000ff00007202 */ /* 0x000fe20000000f00 */
[----:B------:R-:W-:Y:S01]  /*0130*/  ULDC.64 UR58, c[0x0][0x640] ;  /* 0x00019000003a7ab9 */ /* 0x000fe20000000a00 */
[----:B------:R-:W-:Y:S01]  /*0140*/  MOV R203, c[0x0][0x388] ;  /* 0x0000e20000cb7a02 */ /* 0x000fe20000000f00 */
[----:B------:R-:W-:Y:S01]  /*0150*/  ULDC.64 UR56, c[0x0][0x610] ;  /* 0x0001840000387ab9 */ /* 0x000fe20000000a00 */
[----:B------:R-:W-:Y:S01]  /*0160*/  MOV R202, c[0x0][0x38c] ;  /* 0x0000e30000ca7a02 */ /* 0x000fe20000000f00 */
[----:B------:R-:W-:Y:S01]  /*0170*/  ULDC.64 UR54, c[0x0][0x5f8] ;  /* 0x00017e0000367ab9 */ /* 0x000fe20000000a00 */
[C---:B0-----:R-:W-:Y:S01]  /*0180*/  ISETP.GE.AND P1, PT, R43.reuse, 0x200, PT ;  /* 0x000002002b00780c */ /* 0x041fe20003f26270 */
[----:B------:R-:W-:Y:S01]  /*0190*/  IMAD.WIDE R2, R43, R42, c[0x0][0x168] ;  /* 0x00005a002b027625 */ /* 0x000fe200078e022a */
[----:B------:R-:W-:Y:S01]  /*01a0*/  MOV R205, c[0x0][0x370] ;  /* 0x0000dc0000cd7a02 */ /* 0x000fe20000000f00 */
[----:B------:R-:W-:-:S02]  /*01b0*/  ULDC.64 UR52, c[0x0][0x5e0] ;  /* 0x0001780000347ab9 */ /* 0x000fc40000000a00 */
[CC--:B------:R-:W-:Y:S01]  /*01c0*/  IMAD.WIDE R6, R43.reuse, R42.reuse, c[0x0][0x1a0] ;  /* 0x000068002b067625 */ /* 0x0c0fe200078e022a */
[----:B------:R-:W-:Y:S01]  /*01d0*/  MOV R204, c[0x0][0x374] ;  /* 0x0000dd0000cc7a02 */ /* 0x000fe20000000f00 */
[----:B------:R-:W-:Y:S02]  /*01e0*/  ULDC.64 UR50, c[0x0][0x5c8] ;  /* 0x0001720000327ab9 */ /* 0x000fe40000000a00 */
[CC--:B------:R-:W-:Y:S01]  /*01f0*/  IMAD.WIDE R8, R43.reuse, R42.reuse, c[0x0][0x1b8] ;  /* 0x00006e002b087625 */ /* 0x0c0fe200078e022a */
[----:B------:R-:W-:Y:S01]  /*0200*/  MOV R207, c[0x0][0x358] ;  /* 0x0000d60000cf7a02 */ /* 0x000fe20000000f00 */
[----:B------:R-:W-:Y:S02]  /*0210*/  ULDC.64 UR48, c[0x0][0x5b0] ;  /* 0x00016c0000307ab9 */ /* 0x000fe40000000a00 */
[CC--:B------:R-:W-:Y:S01]  /*0220*/  IMAD.WIDE R4, R43.reuse, R42.reuse, c[0x0][0x180] ;  /* 0x000060002b047625 */ /* 0x0c0fe200078e022a */
[----:B------:R0:W5:Y:S01]  /*0230*/  @!P1 LDG.E.EL R200, [R2.64] ;  /* 0x0000000402c89981 */ /* 0x000162000c2e1900 */
[----:B------:R-:W-:Y:S01]  /*0240*/  MOV R206, c[0x0][0x35c] ;  /* 0x0000d70000ce7a02 */ /* 0x000fe20000000f00 */
[----:B------:R-:W-:Y:S01]  /*0250*/  ULDC.64 UR46, c[0x0][0x598] ;  /* 0x00016600002e7ab9 */ /* 0x000fe20000000a00 */
        /* <DEDUP_REMOVED lines=8> */
[CC--:B0-----:R-:W-:Y:S01]  /*02e0*/  IMAD.WIDE R2, R43.reuse, R42.reuse, c[0x0][0x200] ;  /* 0x000080002b027625 */ /* 0x0c1fe200078e022a */
[----:B------:R0:W5:Y:S01]  /*02f0*/  @!P1 LDG.E.EL R199, [R4.64] ;  /* 0x0000000404c79981 */ /* 0x000162000c2e1900 */
[----:B------:R-:W-:Y:S01]  /*0300*/  MOV R211, c[0x0][0x328] ;  /* 0x0000ca0000d37a02 */ /* 0x000fe20000000f00 */
[----:B------:R-:W-:Y:S01]  /*0310*/  ULDC.64 UR40, c[0x0][0x550] ;  /* 0x0001540000287ab9 */ /* 0x000fe20000000a00 */
[CC--:B-1----:R-:W-:Y:S01]  /*0320*/  IMAD.WIDE R6, R43.reuse, R42.reuse, c[0x0][0x230] ;  /* 0x00008c002b067625 */ /* 0x0c2fe200078e022a */
[----:B------:R1:W5:Y:S01]  /*0330*/  @!P1 LDG.E.EL R196, [R10.64] ;  /* 0x000000040ac49981 */ /* 0x000362000c2e1900 */
[----:B------:R-:W-:Y:S01]  /*0340*/  MOV R210, c[0x0][0x32c] ;  /* 0x0000cb0000d27a02 */ /* 0x000fe20000000f00 */
[----:B------:R-:W-:Y:S01]  /*0350*/  ULDC.64 UR38, c[0x0][0x538] ;  /* 0x00014e0000267ab9 */ /* 0x000fe20000000a00 */
[CC--:B--2---:R-:W-:Y:S01]  /*0360*/  IMAD.WIDE R8, R43.reuse, R42.reuse, c[0x0][0x248] ;  /* 0x000092002b087625 */ /* 0x0c4fe200078e022a */
        /* <DEDUP_REMOVED lines=39> */
[CC--:B------:R-:W-:Y:S01]  /*05e0*/  IMAD.WIDE R14, R43.reuse, R42.reuse, c[0x0][0x320] ;  /* 0x0000c8002b0e7625 */ /* 0x0c0fe200078e022a */
[----:B------:R4:W5:Y:S01]  /*05f0*/  @!P1 LDG.E.EL R177, [R16.64] ;  /* 0x0000000410b19981 */ /* 0x000962000c2e1900 */
[----:B---3--:R-:W-:Y:S01]  /*0600*/  CS2R R2, SRZ ;  /* 0x0000000000027805 */ /* 0x008fe2000001ff00 */
[----:B------:R-:W-:Y:S01]  /*0610*/  MOV R223, c[0x0][0x298] ;  /* 0x0000a60000df7a02 */ /* 0x000fe20000000f00 */
        /* <DEDUP_REMOVED lines=12> */
[CC--:B----4-:R-:W-:Y:S01]  /*06e0*/  IMAD.WIDE R16, R43.reuse, R42.reuse, c[0x0][0x3c8] ;  /* 0x0000f2002b107625 */ /* 0x0d0fe200078e022a */
[----:B--2---:R-:W-:Y:S01]  /*06f0*/  CS2R R4, SRZ ;  /* 0x0000000000047805 */ /* 0x004fe2000001ff00 */
[----:B------:R2:W5:Y:S01]  /*0700*/  @!P1 LDG.E.EL R179, [R12.64] ;  /* 0x000000040cb39981 */ /* 0x000562000c2e1900 */
[----:B------:R-:W-:Y:S01]  /*0710*/  MOV R227, c[0x0][0x268] ;  /* 0x00009a0000e37a02 */ /* 0x000fe20000000f00 */
[CC--:B0-----:R-:W-:Y:S01]  /*0720*/  IMAD.WIDE R10, R43.reuse, R42.reuse, c[0x0][0x380] ;  /* 0x0000e0002b0a7625 */ /* 0x0c1fe200078e022a */
[----:B------:R-:W-:Y:S01]  /*0730*/  MOV R226, c[0x0][0x26c] ;  /* 0x00009b0000e27a02 */ /* 0x000fe20000000f00 */
[----:B------:R0:W5:Y:S01]  /*0740*/  @!P1 LDG.E.EL R176, [R6.64] ;  /* 0x0000000406b09981 */ /* 0x000162000c2e1900 */
[----:B------:R-:W-:Y:S01]  /*0750*/  MOV R229, c[0x0][0x250] ;  /* 0x0000940000e57a02 */ /* 0x000fe20000000f00 */
[CC--:B-1----:R-:W-:Y:S01]  /*0760*/  IMAD.WIDE R14, R43.reuse, R42.reuse, c[0x0][0x3b0] ;  /* 0x0000ec002b0e7625 */ /* 0x0c2fe200078e022a */
[----:B------:R-:W-:Y:S01]  /*0770*/  MOV R228, c[0x0][0x254] ;  /* 0x0000950000e47a02 */ /* 0x000fe20000000f00 */
[----:B------:R1:W5:Y:S01]  /*0780*/  @!P1 LDG.E.EL R171, [R8.64] ;  /* 0x0000000408ab9981 */ /* 0x000362000c2e1900 */
[----:B------:R-:W-:Y:S01]  /*0790*/  MOV R231, c[0x0][0x238] ;  /* 0x00008e0000e77a02 */ /* 0x000fe20000000f00 */
[CC--:B------:R-:W-:Y:S01]  /*07a0*/  IMAD.WIDE R20, R43.reuse, R42.reuse, c[0x0][0x3f8] ;  /* 0x0000fe002b147625 */ /* 0x0c0fe200078e022a */
[----:B------:R-:W-:Y:S01]  /*07b0*/  MOV R230, c[0x0][0x23c] ;  /* 0x00008f0000e67a02 */ /* 0x000fe20000000f00 */
[----:B------:R3:W5:Y:S01]  /*07c0*/  @!P1 LDG.E.EL R3, [R16.64] ;  /* 0x0000000410039981 */ /* 0x000762000c2e1900 */
[----:B------:R-:W-:Y:S01]  /*07d0*/  MOV R233, c[0x0][0x220] ;  /* 0x0000880000e97a02 */ /* 0x000fe20000000f00 */
[CC--:B--2---:R-:W-:Y:S01]  /*07e0*/  IMAD.WIDE R12, R43.reuse, R42.reuse, c[0x0][0x398] ;  /* 0x0000e6002b0c7625 */ /* 0x0c4fe200078e022a */
[----:B0-----:R-:W-:Y:S01]  /*07f0*/  CS2R R6, SRZ ;  /* 0x0000000000067805 */ /* 0x001fe2000001ff00 */
[----:B------:R0:W-:Y:S01]  /*0800*/  STL [R1+0xc], RZ ;  /* 0x00000cff01007387 */ /* 0x0001e20000100800 */
[----:B------:R-:W-:Y:S01]  /*0810*/  MOV R232, c[0x0][0x224] ;  /* 0x0000890000e87a02 */ /* 0x000fe20000000f00 */
[----:B-1----:R-:W-:Y:S01]  /*0820*/  CS2R R8, SRZ ;  /* 0x0000000000087805 */ /* 0x002fe2000001ff00 */
[CC--:B------:R-:W-:Y:S01]  /*0830*/  IMAD.WIDE R22, R43.reuse, R42.reuse, c[0x0][0x410] ;  /* 0x000104002b167625 */ /* 0x0c0fe200078e022a */
[----:B------:R0:W-:Y:S01]  /*0840*/  STL [R1+0x8], RZ ;  /* 0x000008ff01007387 */ /* 0x0001e20000100800 */
[----:B------:R-:W-:Y:S01]  /*0850*/  MOV R235, c[0x0][0x208] ;  /* 0x0000820000eb7a02 */ /* 0x000fe20000000f00 */
[----:B------:R-:W-:Y:S01]  /*0860*/  ULDC.64 UR10, c[0x0][0x3e8] ;  /* 0x0000fa00000a7ab9 */ /* 0x000fe20000000a00 */
[----:B---3--:R-:W-:Y:S01]  /*0870*/  IMAD.WIDE R16, R43, R42, c[0x0][0x458] ;  /* 0x000116002b107625 */ /* 0x008fe200078e022a */
[----:B------:R1:W5:Y:S01]  /*0880*/  @!P1 LDG.E.EL R170, [R10.64] ;  /* 0x000000040aaa9981 */ /* 0x000362000c2e1900 */
[----:B------:R-:W-:Y:S01]  /*0890*/  MOV R234, c[0x0][0x20c] ;  /* 0x0000830000ea7a02 */ /* 0x000fe20000000f00 */
[----:B------:R-:W-:-:S02]  /*08a0*/  ULDC.64 UR8, c[0x0][0x3d0] ;  /* 0x0000f40000087ab9 */ /* 0x000fc40000000a00 */
[----:B------:R0:W-:Y:S01]  /*08b0*/  STL [R1+0x4], RZ ;  /* 0x000004ff01007387 */ /* 0x0001e20000100800 */
[----:B------:R-:W-:Y:S01]  /*08c0*/  IMAD.WIDE R26, R43, R42, c[0x0][0x440] ;  /* 0x000110002b1a7625 */ /* 0x000fe200078e022a */
[----:B------:R-:W-:Y:S01]  /*08d0*/  MOV R237, c[0x0][0x1f0] ;  /* 0x00007c0000ed7a02 */ /* 0x000fe20000000f00 */
[----:B------:R-:W-:Y:S01]  /*08e0*/  ULDC.64 UR6, c[0x0][0x3b8] ;  /* 0x0000ee0000067ab9 */ /* 0x000fe20000000a00 */
[----:B------:R2:W5:Y:S01]  /*08f0*/  @!P1 LDG.E.EL R2, [R14.64] ;  /* 0x000000040e029981 */ /* 0x000562000c2e1900 */
[----:B-1----:R-:W-:-:S03]  /*0900*/  CS2R R10, SRZ ;  /* 0x00000000000a7805 */ /* 0x002fc6000001ff00 */
[----:B------:R1:W5:Y:S01]  /*0910*/  @!P1 LDG.E.EL R5, [R20.64] ;  /* 0x0000000414059981 */ /* 0x000362000c2e1900 */
[----:B------:R-:W-:-:S03]  /*0920*/  IMAD.WIDE R30, R43, R42, c[0x0][0x4e8] ;  /* 0x00013a002b1e7625 */ /* 0x000fc600078e022a */
[----:B------:R0:W-:Y:S01]  /*0930*/  STL [R1], RZ ;  /* 0x000000ff01007387 */ /* 0x0001e20000100800 */
[----:B--2---:R-:W-:-:S03]  /*0940*/  CS2R R14, SRZ ;  /* 0x00000000000e7805 */ /* 0x004fc6000001ff00 */
[----:B------:R2:W5:Y:S01]  /*0950*/  @!P1 LDG.E.EL R0, [R12.64] ;  /* 0x000000040c009981 */ /* 0x000562000c2e1900 */
[----:B-1----:R-:W-:-:S03]  /*0960*/  IMAD.WIDE R20, R43, R42, c[0x0][0x488] ;  /* 0x000122002b147625 */ /* 0x002fc600078e022a */
[----:B------:R1:W5:Y:S01]  /*0970*/  @!P1 LDG.E.EL R6, [R22.64] ;  /* 0x0000000416069981 */ /* 0x000362000c2e1900 */
[----:B------:R-:W-:-:S03]  /*0980*/  IMAD.WIDE R18, R43, R42, c[0x0][0x3e0] ;  /* 0x0000f8002b127625 */ /* 0x000fc600078e022a */
[----:B------:R3:W5:Y:S01]  /*0990*/  @!P1 LDG.E.EL R9, [R16.64] ;  /* 0x0000000410099981 */ /* 0x000762000c2e1900 */
[----:B--2---:R-:W-:Y:S01]  /*09a0*/  CS2R R12, SRZ ;  /* 0x00000000000c7805 */ /* 0x004fe2000001ff00 */
[CC--:B------:R-:W-:Y:S02]  /*09b0*/  IMAD.WIDE R24, R43.reuse, R42.reuse, c[0x0][0x428] ;  /* 0x00010a002b187625 */ /* 0x0c0fe400078e022a */
[----:B------:R2:W5:Y:S02]  /*09c0*/  @!P1 LDG.E.EL R8, [R26.64] ;  /* 0x000000041a089981 */ /* 0x000564000c2e1900 */
[CC--:B------:R-:W-:Y:S02]  /*09d0*/  IMAD.WIDE R28, R43.reuse, R42.reuse, c[0x0][0x470] ;  /* 0x00011c002b1c7625 */ /* 0x0c0fe400078e022a */
[----:B------:R4:W5:Y:S01]  /*09e0*/  @!P1 LDG.E.EL R11, [R20.64] ;  /* 0x00000004140b9981 */ /* 0x000962000c2e1900 */
[----:B---3--:R-:W-:Y:S01]  /*09f0*/  CS2R R16, SRZ ;  /* 0x0000000000107805 */ /* 0x008fe2000001ff00 */
[----:B-1----:R-:W-:-:S02]  /*0a00*/  IMAD.WIDE R22, R43, R42, c[0x0][0x4a0] ;  /* 0x000128002b167625 */ /* 0x002fc400078e022a */
[----:B------:R1:W5:Y:S02]  /*0a10*/  @!P1 LDG.E.EL R15, [R30.64] ;  /* 0x000000041e0f9981 */ /* 0x000364000c2e1900 */
[CC--:B------:R-:W-:Y:S02]  /*0a20*/  IMAD.WIDE R32, R43.reuse, R42.reuse, c[0x0][0x518] ;  /* 0x000146002b207625 */ /* 0x0c0fe400078e022a */
[----:B------:R3:W5:Y:S01]  /*0a30*/  @!P1 LDG.E.EL R4, [R18.64] ;  /* 0x0000000412049981 */ /* 0x000762000c2e1900 */
[----:B----4-:R-:W-:Y:S01]  /*0a40*/  CS2R R20, SRZ ;  /* 0x0000000000147805 */ /* 0x010fe2000001ff00 */
[CC--:B--2---:R-:W-:Y:S02]  /*0a50*/  IMAD.WIDE R26, R43.reuse, R42.reuse, c[0x0][0x4d0] ;  /* 0x000134002b1a7625 */ /* 0x0c4fe400078e022a */
[----:B------:R2:W5:Y:S02]  /*0a60*/  @!P1 LDG.E.EL R7, [R24.64] ;  /* 0x0000000418079981 */ /* 0x000564000c2e1900 */
[----:B-1----:R-:W-:-:S02]  /*0a70*/  IMAD.WIDE R30, R43, R42, c[0x0][0x578] ;  /* 0x00015e002b1e7625 */ /* 0x002fc400078e022a */
[----:B------:R1:W5:Y:S01]  /*0a80*/  @!P1 LDG.E.EL R10, [R28.64] ;  /* 0x000000041c0a9981 */ /* 0x000362000c2e1900 */
[----:B---3--:R-:W-:-:S03]  /*0a90*/  CS2R R18, SRZ ;  /* 0x0000000000127805 */ /* 0x008fc6000001ff00 */
[----:B------:R3:W5:Y:S01]  /*0aa0*/  @!P1 LDG.E.EL R12, [R22.64] ;  /* 0x00000004160c9981 */ /* 0x000762000c2e1900 */
[----:B------:R-:W-:-:S03]  /*0ab0*/  IMAD.WIDE R34, R43, R42, c[0x0][0x530] ;  /* 0x00014c002b227625 */ /* 0x000fc600078e022a */
[----:B------:R4:W5:Y:S01]  /*0ac0*/  @!P1 LDG.E.EL R17, [R32.64] ;  /* 0x0000000420119981 */ /* 0x000962000c2e1900 */
[----:B--2---:R-:W-:-:S03]  /*0ad0*/  IMAD.WIDE R24, R43, R42, c[0x0][0x4b8] ;  /* 0x00012e002b187625 */ /* 0x004fc600078e022a */
[----:B------:R2:W5:Y:S01]  /*0ae0*/  @!P1 LDG.E.EL R14, [R26.64] ;  /* 0x000000041a0e9981 */ /* 0x000562000c2e1900 */
[CC--:B-1----:R-:W-:Y:S01]  /*0af0*/  IMAD.WIDE R28, R43.reuse, R42.reuse, c[0x0][0x500] ;  /* 0x000140002b1c7625 */ /* 0x0c2fe200078e022a */
[----:B---3--:R-:W-:Y:S02]  /*0b00*/  CS2R R22, SRZ ;  /* 0x0000000000167805 */ /* 0x008fe4000001ff00 */
[----:B------:R1:W5:Y:S01]  /*0b10*/  @!P1 LDG.E.EL R21, [R30.64] ;  /* 0x000000041e159981 */ /* 0x000362000c2e1900 */
[----:B------:R-:W-:-:S03]  /*0b20*/  IMAD.WIDE R36, R43, R42, c[0x0][0x548] ;  /* 0x000152002b247625 */ /* 0x000fc600078e022a */
[----:B------:R3:W5:Y:S01]  /*0b30*/  @!P1 LDG.E.EL R13, [R24.64] ;  /* 0x00000004180d9981 */ /* 0x000762000c2e1900 */
[CC--:B------:R-:W-:Y:S01]  /*0b40*/  IMAD.WIDE R38, R43.reuse, R42.reuse, c[0x0][0x560] ;  /* 0x000158002b267625 */ /* 0x0c0fe200078e022a */
[----:B--2---:R-:W-:Y:S02]  /*0b50*/  CS2R R26, SRZ ;  /* 0x00000000001a7805 */ /* 0x004fe4000001ff00 */
[----:B------:R2:W5:Y:S01]  /*0b60*/  @!P1 LDG.E.EL R16, [R28.64] ;  /* 0x000000041c109981 */ /* 0x000562000c2e1900 */
[----:B------:R-:W-:-:S03]  /*0b70*/  IMAD.WIDE R40, R43, R42, c[0x0][0x590] ;  /* 0x000164002b287625 */ /* 0x000fc600078e022a */
[----:B------:R0:W5:Y:S01]  /*0b80*/  @!P1 LDG.E.EL R18, [R34.64] ;  /* 0x0000000422129981 */ /* 0x000162000c2e1900 */
[CC--:B----4-:R-:W-:Y:S01]  /*0b90*/  IMAD.WIDE R32, R43.reuse, R42.reuse, c[0x0][0x5a8] ;  /* 0x00016a002b207625 */ /* 0x0d0fe200078e022a */
[----:B---3--:R-:W-:Y:S02]  /*0ba0*/  CS2R R24, SRZ ;  /* 0x0000000000187805 */ /* 0x008fe4000001ff00 */
[----:B------:R3:W5:Y:S01]  /*0bb0*/  @!P1 LDG.E.EL R19, [R36.64] ;  /* 0x0000000424139981 */ /* 0x000762000c2e1900 */
[CC--:B-1----:R-:W-:Y:S01]  /*0bc0*/  IMAD.WIDE R30, R43.reuse, R42.reuse, c[0x0][0x608] ;  /* 0x000182002b1e7625 */ /* 0x0c2fe200078e022a */
[----:B--2---:R-:W-:Y:S02]  /*0bd0*/  CS2R R28, SRZ ;  /* 0x00000000001c7805 */ /* 0x004fe4000001ff00 */
[----:B------:R1:W5:Y:S01]  /*0be0*/  @!P1 LDG.E.EL R20, [R38.64] ;  /* 0x0000000426149981 */ /* 0x000362000c2e1900 */
[----:B0-----:R-:W-:-:S03]  /*0bf0*/  IMAD.WIDE R34, R43, R42, c[0x0][0x5c0] ;  /* 0x000170002b227625 */ /* 0x001fc600078e022a */
[----:B------:R0:W5:Y:S01]  /*0c00*/  @!P1 LDG.E.EL R22, [R40.64] ;  /* 0x0000000428169981 */ /* 0x000162000c2e1900 */
[----:B---3--:R-:W-:-:S03]  /*0c10*/  IMAD.WIDE R36, R43, R42, c[0x0][0x5d8] ;  /* 0x000176002b247625 */ /* 0x008fc600078e022a */
[----:B------:R2:W5:Y:S01]  /*0c20*/  @!P1 LDG.E.EL R23, [R32.64] ;  /* 0x0000000420179981 */ /* 0x000562000c2e1900 */
[CC--:B-1----:R-:W-:Y:S01]  /*0c30*/  IMAD.WIDE R38, R43.reuse, R42.reuse, c[0x0][0x5f0] ;  /* 0x00017c002b267625 */ /* 0x0c2fe200078e022a */
[----:B------:R-:W-:Y:S02]  /*0c40*/  MOV R236, c[0x0][0x1f4] ;  /* 0x00007d0000ec7a02 */ /* 0x000fe40000000f00 */
[----:B------:R1:W5:Y:S01]  /*0c50*/  @!P1 LDG.E.EL R27, [R30.64] ;  /* 0x000000041e1b9981 */ /* 0x000362000c2e1900 */
[CC--:B0-----:R-:W-:Y:S01]  /*0c60*/  IMAD.WIDE R40, R43.reuse, R42.reuse, c[0x0][0x620] ;  /* 0x000188002b287625 */ /* 0x0c1fe200078e022a */
[----:B------:R-:W-:Y:S02]  /*0c70*/  MOV R239, c[0x0][0x1d8] ;  /* 0x0000760000ef7a02 */ /* 0x000fe40000000f00 */
[----:B------:R0:W5:Y:S01]  /*0c80*/  @!P1 LDG.E.EL R24, [R34.64] ;  /* 0x0000000422189981 */ /* 0x000162000c2e1900 */
[----:B--2---:R-:W-:Y:S01]  /*0c90*/  IMAD.WIDE R32, R43, R42, c[0x0][0x638] ;  /* 0x00018e002b207625 */ /* 0x004fe200078e022a */
[----:B------:R-:W-:-:S02]  /*0ca0*/  MOV R238, c[0x0][0x1dc] ;  /* 0x0000770000ee7a02 */ /* 0x000fc40000000f00 */
[----:B------:R0:W5:Y:S01]  /*0cb0*/  @!P1 LDG.E.EL R25, [R36.64] ;  /* 0x0000000424199981 */ /* 0x000162000c2e1900 */
[----:B------:R-:W-:Y:S02]  /*0cc0*/  MOV R241, c[0x0][0x1c0] ;  /* 0x0000700000f17a02 */ /* 0x000fe40000000f00 */
[----:B------:R-:W-:Y:S01]  /*0cd0*/  MOV R240, c[0x0][0x1c4] ;  /* 0x0000710000f07a02 */ /* 0x000fe20000000f00 */
[----:B------:R0:W5:Y:S01]  /*0ce0*/  @!P1 LDG.E.EL R26, [R38.64] ;  /* 0x00000004261a9981 */ /* 0x000162000c2e1900 */
[----:B------:R-:W-:Y:S02]  /*0cf0*/  MOV R243, c[0x0][0x1a8] ;  /* 0x00006a0000f37a02 */ /* 0x000fe40000000f00 */
[----:B------:R-:W-:Y:S01]  /*0d00*/  MOV R242, c[0x0][0x1ac] ;  /* 0x00006b0000f27a02 */ /* 0x000fe20000000f00 */
[----:B------:R0:W5:Y:S01]  /*0d10*/  @!P1 LDG.E.EL R28, [R40.64] ;  /* 0x00000004281c9981 */ /* 0x000162000c2e1900 */
[----:B------:R-:W-:Y:S02]  /*0d20*/  MOV R245, c[0x0][0x188] ;  /* 0x0000620000f57a02 */ /* 0x000fe40000000f00 */
[----:B------:R-:W-:Y:S01]  /*0d30*/  MOV R244, c[0x0][0x18c] ;  /* 0x0000630000f47a02 */ /* 0x000fe20000000f00 */
[----:B------:R0:W5:Y:S01]  /*0d40*/  @!P1 LDG.E.EL R29, [R32.64] ;  /* 0x00000004201d9981 */ /* 0x000162000c2e1900 */
[----:B------:R-:W-:Y:S01]  /*0d50*/  MOV R247, c[0x0][0x170] ;  /* 0x00005c0000f77a02 */ /* 0x000fe20000000f00 */
[----:B------:R-:W-:Y:S01]  /*0d60*/  ULDC.64 UR4, c[0x0][0x3a0] ;  /* 0x0000e80000047ab9 */ /* 0x000fe20000000a00 */
[----:B------:R-:W-:-:S02]  /*0d70*/  MOV R246, c[0x0][0x174] ;  /* 0x00005d0000f67a02 */ /* 0x000fc40000000f00 */
[----:B------:R-:W-:Y:S02]  /*0d80*/  MOV R249, c[0x0][0x650] ;  /* 0x0001940000f97a02 */ /* 0x000fe40000000f00 */
[----:B------:R-:W-:Y:S02]  /*0d90*/  MOV R248, c[0x0][0x654] ;  /* 0x0001950000f87a02 */ /* 0x000fe40000000f00 */
[----:B-1----:R-:W-:Y:S02]  /*0da0*/  MOV R30, RZ ;  /* 0x000000ff001e7202 */ /* 0x002fe40000000f00 */
[----:B------:R-:W-:Y:S02]  /*0db0*/  MOV R250, UR60 ;  /* 0x0000003c00fa7c02 */ /* 0x000fe40008000f00 */
[----:B0-----:R-:W-:-:S02]  /*0dc0*/  MOV R46, UR61 ;  /* 0x0000003d002e7c02 */ /* 0x001fc40008000f00 */
.L_x_1:
[----:B------:R-:W0:Y:S01]  /*0dd0*/  S2R R201, SR_TID.X ;  /* 0x0000000000c97919 */ /* 0x000e220000002100 */
[----:B------:R-:W-:Y:S01]  /*0de0*/  MOV R162, 0x2 ;  /* 0x0000000200a27802 */ /* 0x000fe20000000f00 */
[----:B------:R-:W-:Y:S01]  /*0df0*/  CS2R R148, SRZ ;  /* 0x0000000000947805 */ /* 0x000fe2000001ff00 */
[----:B------:R-:W-:Y:S01]  /*0e00*/  MOV R33, R244 ;  /* 0x000000f400217202 */ /* 0x000fe20000000f00 */
[----:B------:R-:W1:Y:S01]  /*0e10*/  S2R R34, SR_CTAID.X ;  /* 0x0000000000227919 */ /* 0x000e620000002500 */
[----:B------:R-:W-:Y:S01]  /*0e20*/  CS2R R132, SRZ ;  /* 0x0000000000847805 */ /* 0x000fe2000001ff00 */
[----:B------:R-:W-:Y:S01]  /*0e30*/  CS2R R134, SRZ ;  /* 0x0000000000867805 */ /* 0x000fe2000001ff00 */
[----:B------:R-:W-:Y:S01]  /*0e40*/  ULDC.64 UR60, c[0x0][0x118] ;  /* 0x00004600003c7ab9 */ /* 0x000fe20000000a00 */
[----:B0-----:R-:W-:-:S02]  /*0e50*/  SHF.L.U32 R31, R201, 0x2, RZ ;  /* 0x00000002c91f7819 */ /* 0x001fc400000006ff */
[----:B------:R-:W-:Y:S02]  /*0e60*/  LOP3.LUT R201, R201, 0xff, RZ, 0xc0, !PT ;  /* 0x000000ffc9c97812 */ /* 0x000fe400078ec0ff */
[----:B------:R-:W-:-:S04]  /*0e70*/  LOP3.LUT R31, R31, 0x3fc, RZ, 0xc0, !PT ;  /* 0x000003fc1f1f7812 */ /* 0x000fc800078ec0ff */
[----:B------:R-:W-:Y:S01]  /*0e80*/  IADD3 R32, R31, R30, RZ ;  /* 0x0000001e1f207210 */ /* 0x000fe20007ffe0ff */
[----:B-1----:R-:W-:-:S03]  /*0e90*/  IMAD R31, R34, 0x900, R31 ;  /* 0x00000900221f7824 */ /* 0x002fc600078e021f */
[----:B------:R-:W-:Y:S02]  /*0ea0*/  ISETP.GE.U32.AND P0, PT, R32, 0x900, PT ;  /* 0x000009002000780c */ /* 0x000fe40003f06070 */
[----:B------:R-:W-:Y:S02]  /*0eb0*/  IADD3 R31, R31, R30, RZ ;  /* 0x0000001e1f1f7210 */ /* 0x000fe40007ffe0ff */
[----:B------:R-:W-:Y:S02]  /*0ec0*/  ISETP.LT.AND P2, PT, R34, 0x200, !P0 ;  /* 0x000002002200780c */ /* 0x000fe40004741270 */
[----:B------:R-:W-:Y:S01]  /*0ed0*/  MOV R32, R245 ;  /* 0x000000f500207202 */ /* 0x000fe20000000f00 */
[----:B------:R-:W-:-:S04]  /*0ee0*/  IMAD.WIDE R34, R31, R162, c[0x0][0x178] ;  /* 0x00005e001f227625 */ /* 0x000fc800078e02a2 */
[----:B------:R-:W-:Y:S01]  /*0ef0*/  IMAD.WIDE.U32 R32, R201, 0x10, R32 ;  /* 0x00000010c9207825 */ /* 0x000fe200078e0020 */
[----:B------:R-:W-:Y:S01]  /*0f00*/  MOV R36, 0x4 ;  /* 0x0000000400247802 */ /* 0x000fe20000000f00 */
[----:B------:R-:W-:-:S03]  /*0f10*/  CS2R R136, SRZ ;  /* 0x0000000000887805 */ /* 0x000fc6000001ff00 */
[----:B------:R0:W2:Y:S04]  /*0f20*/  @!P0 LDG.E.EL.128 R132, [R32.64] ;  /* 0x0000003c20848981 */ /* 0x0000a8000c2e1d00 */
[----:B------:R1:W3:Y:S01]  /*0f30*/  @P2 LDG.E.EF.64 R148, [R34.64] ;  /* 0x0000003c22942981 */ /* 0x0002e2000c0e1b00 */
[----:B------:R-:W-:Y:S01]  /*0f40*/  CS2R R138, SRZ ;  /* 0x00000000008a7805 */ /* 0x000fe2000001ff00 */
[----:B------:R-:W-:Y:S01]  /*0f50*/  IMAD.WIDE R36, R31, R36, c[0x0][0x190] ;  /* 0x000064001f247625 */ /* 0x000fe200078e0224 */
[----:B------:R-:W-:Y:S01]  /*0f60*/  CS2R R150, SRZ ;  /* 0x0000000000967805 */ /* 0x000fe2000001ff00 */
[----:B0-----:R-:W-:-:S03]  /*0f70*/  MOV R32, R247 ;  /* 0x000000f700207202 */ /* 0x001fc60000000f00 */
[----:B------:R0:W4:Y:S01]  /*0f80*/  @P2 LDG.E.EF.128 R136, [R36.64] ;  /* 0x0000003c24882981 */ /* 0x000122000c0e1d00 */
[----:B------:R-:W-:Y:S01]  /*0f90*/  MOV R33, R246 ;  /* 0x000000f600217202 */ /* 0x000fe20000000f00 */
[-C--:B-1----:R-:W-:Y:S01]  /*0fa0*/  IMAD.WIDE R34, R31, R162.reuse, c[0x0][0x160] ;  /* 0x000058001f227625 */ /* 0x082fe200078e02a2 */
[----:B------:R-:W-:Y:S01]  /*0fb0*/  CS2R R140, SRZ ;  /* 0x00000000008c7805 */ /* 0x000fe2000001ff00 */
[----:B------:R-:W-:Y:S02]  /*0fc0*/  CS2R R142, SRZ ;  /* 0x00000000008e7805 */ /* 0x000fe4000001ff00 */
[----:B------:R-:W-:Y:S01]  /*0fd0*/  IMAD.WIDE.U32 R32, R201, 0x10, R32 ;  /* 0x00000010c9207825 */ /* 0x000fe200078e0020 */
[----:B------:R1:W4:Y:S04]  /*0fe0*/  @P2 LDG.E.EF.64 R150, [R34.64] ;  /* 0x0000003c22962981 */ /* 0x000328000c0e1b00 */
[----:B------:R1:W4:Y:S01]  /*0ff0*/  @!P0 LDG.E.EL.128 R140, [R32.64] ;  /* 0x0000003c208c8981 */ /* 0x000322000c2e1d00 */
[----:B------:R-:W-:Y:S01]  /*1000*/  CS2R R168, SRZ ;  /* 0x0000000000a87805 */ /* 0x000fe2000001ff00 */
[----:B------:R-:W-:Y:S01]  /*1010*/  MOV R40, R241 ;  /* 0x000000f100287202 */ /* 0x000fe20000000f00 */
[----:B0-----:R-:W-:Y:S01]  /*1020*/  IMAD.WIDE R36, R31, R162, c[0x0][0x1b0] ;  /* 0x00006c001f247625 */ /* 0x001fe200078e02a2 */
[----:B------:R-:W-:Y:S01]  /*1030*/  MOV R41, R240 ;  /* 0x000000f000297202 */ /* 0x000fe20000000f00 */
[----:B------:R-:W-:Y:S01]  /*1040*/  CS2R R124, SRZ ;  /* 0x00000000007c7805 */ /* 0x000fe2000001ff00 */
[----:B------:R-:W-:Y:S01]  /*1050*/  CS2R R126, SRZ ;  /* 0x00000000007e7805 */ /* 0x000fe2000001ff00 */
[----:B------:R-:W-:Y:S01]  /*1060*/  CS2R R172, SRZ ;  /* 0x0000000000ac7805 */ /* 0x000fe2000001ff00 */
[----:B------:R0:W4:Y:S01]  /*1070*/  @P2 LDG.E.EF.64 R168, [R36.64] ;  /* 0x0000003c24a82981 */ /* 0x000122000c0e1b00 */
[----:B------:R-:W-:Y:S01]  /*1080*/  IMAD.WIDE.U32 R40, R201, 0x10, R40 ;  /* 0x00000010c9287825 */ /* 0x000fe200078e0028 */
[----:B-1----:R-:W-:-:S02]  /*1090*/  MOV R32, R243 ;  /* 0x000000f300207202 */ /* 0x002fc40000000f00 */
[----:B------:R-:W-:Y:S01]  /*10a0*/  MOV R33, R242 ;  /* 0x000000f200217202 */ /* 0x000fe20000000f00 */
[----:B------:R-:W-:Y:S01]  /*10b0*/  IMAD.WIDE R34, R31, R162, c[0x0][0x198] ;  /* 0x000066001f227625 */ /* 0x000fe200078e02a2 */
[----:B------:R-:W-:Y:S01]  /*10c0*/  CS2R R128, SRZ ;  /* 0x0000000000807805 */ /* 0x000fe2000001ff00 */
[----:B------:R-:W-:Y:S01]  /*10d0*/  CS2R R130, SRZ ;  /* 0x0000000000827805 */ /* 0x000fe2000001ff00 */
[----:B------:R1:W4:Y:S01]  /*10e0*/  @!P0 LDG.E.EL.128 R124, [R40.64] ;  /* 0x0000003c287c8981 */ /* 0x000322000c2e1d00 */
[----:B------:R-:W-:-:S03]  /*10f0*/  IMAD.WIDE.U32 R32, R201, 0x10, R32 ;  /* 0x00000010c9207825 */ /* 0x000fc600078e0020 */
[----:B------:R1:W4:Y:S04]  /*1100*/  @P2 LDG.E.EF.64 R172, [R34.64] ;  /* 0x0000003c22ac2981 */ /* 0x000328000c0e1b00 */
[----:B------:R1:W4:Y:S01]  /*1110*/  @!P0 LDG.E.EL.128 R128, [R32.64] ;  /* 0x0000003c20808981 */ /* 0x000322000c2e1d00 */
[----:B------:R-:W-:Y:S01]  /*1120*/  CS2R R144, SRZ ;  /* 0x0000000000907805 */ /* 0x000fe2000001ff00 */
[----:B0-----:R-:W-:-:S05]  /*1130*/  IMAD.WIDE R36, R31, R162, c[0x0][0x1e0] ;  /* 0x000078001f247625 */ /* 0x001fca00078e02a2 */
[----:B------:R0:W4:Y:S01]  /*1140*/  @P2 LDG.E.EF.64 R144, [R36.64] ;  /* 0x0000003c24902981 */ /* 0x000122000c0e1b00 */
[----:B------:R-:W-:Y:S01]  /*1150*/  CS2R R116, SRZ ;  /* 0x0000000000747805 */ /* 0x000fe2000001ff00 */
[----:B------:R-:W-:Y:S01]  /*1160*/  CS2R R118, SRZ ;  /* 0x0000000000767805 */ /* 0x000fe2000001ff00 */
[----:B0-----:R-:W-:Y:S02]  /*1170*/  MOV R36, R237 ;  /* 0x000000ed00247202 */ /* 0x001fe40000000f00 */
[----:B------:R-:W-:-:S05]  /*1180*/  MOV R37, R236 ;  /* 0x000000ec00257202 */ /* 0x000fca0000000f00 */
[----:B------:R-:W-:Y:S01]  /*1190*/  IMAD.WIDE.U32 R36, R201, 0x10, R36 ;  /* 0x00000010c9247825 */ /* 0x000fe200078e0024 */
[----:B------:R-:W-:Y:S01]  /*11a0*/  CS2R R146, SRZ ;  /* 0x0000000000927805 */ /* 0x000fe2000001ff00 */
[----:B-1----:R-:W-:Y:S02]  /*11b0*/  MOV R40, R239 ;  /* 0x000000ef00287202 */ /* 0x002fe40000000f00 */
[----:B------:R-:W-:Y:S01]  /*11c0*/  MOV R41, R238 ;  /* 0x000000ee00297202 */ /* 0x000fe20000000f00 */
[----:B------:R0:W4:Y:S01]  /*11d0*/  @!P0 LDG.E.EL.128 R116, [R36.64] ;  /* 0x0000003c24748981 */ /* 0x000122000c2e1d00 */
[----:B------:R-:W-:Y:S01]  /*11e0*/  IMAD.WIDE R38, R31, R162, c[0x0][0x1c8] ;  /* 0x000072001f267625 */ /* 0x000fe200078e02a2 */
[----:B------:R-:W-:Y:S01]  /*11f0*/  CS2R R120, SRZ ;  /* 0x0000000000787805 */ /* 0x000fe2000001ff00 */
[----:B------:R-:W-:Y:S02]  /*1200*/  CS2R R122, SRZ ;  /* 0x00000000007a7805 */ /* 0x000fe4000001ff00 */
[----:B------:R-:W-:Y:S01]  /*1210*/  IMAD.WIDE.U32 R40, R201, 0x10, R40 ;  /* 0x00000010c9287825 */ /* 0x000fe200078e0028 */
[----:B------:R1:W4:Y:S04]  /*1220*/  @P2 LDG.E.EF.64 R146, [R38.64] ;  /* 0x0000003c26922981 */ /* 0x000328000c0e1b00 */
[----:B------:R0:W4:Y:S01]  /*1230*/  @!P0 LDG.E.EL.128 R120, [R40.64] ;  /* 0x0000003c28788981 */ /* 0x000122000c2e1d00 */
[----:B------:R-:W-:Y:S01]  /*1240*/  CS2R R32, SRZ ;  /* 0x0000000000207805 */ /* 0x000fe2000001ff00 */
[----:B------:R-:W-:Y:S01]  /*1250*/  CS2R R34, SRZ ;  /* 0x0000000000227805 */ /* 0x000fe2000001ff00 */
[----:B-1----:R-:W-:-:S02]  /*1260*/  MOV R38, R229 ;  /* 0x000000e500267202 */ /* 0x002fc40000000f00 */
[----:B------:R-:W-:Y:S02]  /*1270*/  MOV R39, R228 ;  /* 0x000000e400277202 */ /* 0x000fe40000000f00 */
[----:B------:R-:W-:-:S03]  /*1280*/  MOV R42, R235 ;  /* 0x000000eb002a7202 */ /* 0x000fc60000000f00 */
[C---:B------:R-:W-:Y:S01]  /*1290*/  IMAD.WIDE.U32 R38, R201.reuse, 0x10, R38 ;  /* 0x00000010c9267825 */ /* 0x040fe200078e0026 */
[----:B------:R-:W-:Y:S01]  /*12a0*/  MOV R43, R234 ;  /* 0x000000ea002b7202 */ /* 0x000fe20000000f00 */
[----:B------:R-:W-:Y:S01]  /*12b0*/  CS2R R112, SRZ ;  /* 0x0000000000707805 */ /* 0x000fe2000001ff00 */
[----:B------:R-:W-:Y:S01]  /*12c0*/  MOV R44, R233 ;  /* 0x000000e9002c7202 */ /* 0x000fe20000000f00 */
[----:B------:R-:W-:Y:S01]  /*12d0*/  CS2R R114, SRZ ;  /* 0x0000000000727805 */ /* 0x000fe2000001ff00 */
[----:B------:R1:W4:Y:S01]  /*12e0*/  @!P0 LDG.E.EL.128 R32, [R38.64] ;  /* 0x0000003c26208981 */ /* 0x000322000c2e1d00 */
[----:B------:R-:W-:Y:S01]  /*12f0*/  MOV R45, R232 ;  /* 0x000000e8002d7202 */ /* 0x000fe20000000f00 */
[----:B------:R-:W-:Y:S01]  /*1300*/  IMAD.WIDE.U32 R42, R201, 0x10, R42 ;  /* 0x00000010c92a7825 */ /* 0x000fe200078e002a */
[----:B0-----:R-:W-:Y:S02]  /*1310*/  MOV R36, R231 ;  /* 0x000000e700247202 */ /* 0x001fe40000000f00 */
[----:B------:R-:W-:Y:S01]  /*1320*/  MOV R37, R230 ;  /* 0x000000e600257202 */ /* 0x000fe20000000f00 */
[----:B------:R-:W-:Y:S01]  /*1330*/  CS2R R108, SRZ ;  /* 0x00000000006c7805 */ /* 0x000fe2000001ff00 */
[----:B------:R-:W-:-:S02]  /*1340*/  MOV R96, R211 ;  /* 0x000000d300607202 */ /* 0x000fc40000000f00 */
[----:B-1----:R-:W-:Y:S02]  /*1350*/  MOV R38, R223 ;  /* 0x000000df00267202 */ /* 0x002fe40000000f00 */
[----:B------:R-:W-:Y:S01]  /*1360*/  MOV R39, R222 ;  /* 0x000000de00277202 */ /* 0x000fe20000000f00 */
[----:B------:R-:W-:Y:S01]  /*1370*/  CS2R R110, SRZ ;  /* 0x00000000006e7805 */ /* 0x000fe2000001ff00 */
[----:B------:R-:W-:Y:S01]  /*1380*/  MOV R97, R210 ;  /* 0x000000d200617202 */ /* 0x000fe20000000f00 */
[----:B------:R-:W-:Y:S01]  /*1390*/  CS2R R88, SRZ ;  /* 0x0000000000587805 */ /* 0x000fe2000001ff00 */
[----:B------:R-:W-:Y:S01]  /*13a0*/  CS2R R90, SRZ ;  /* 0x00000000005a7805 */ /* 0x000fe2000001ff00 */
[----:B------:R-:W-:Y:S01]  /*13b0*/  CS2R R72, SRZ ;  /* 0x0000000000487805 */ /* 0x000fe2000001ff00 */
[----:B------:R-:W-:Y:S01]  /*13c0*/  CS2R R74, SRZ ;  /* 0x00000000004a7805 */ /* 0x000fe2000001ff00 */
[----:B------:R-:W-:Y:S01]  /*13d0*/  IMAD.WIDE.U32 R44, R201, 0x10, R44 ;  /* 0x00000010c92c7825 */ /* 0x000fe200078e002c */
[----:B------:R0:W4:Y:S01]  /*13e0*/  @!P0 LDG.E.EL.128 R112, [R42.64] ;  /* 0x0000003c2a708981 */ /* 0x000122000c2e1d00 */
[----:B------:R-:W-:-:S02]  /*13f0*/  MOV R40, R225 ;  /* 0x000000e100287202 */ /* 0x000fc40000000f00 */
[C---:B------:R-:W-:Y:S01]  /*1400*/  IMAD.WIDE.U32 R36, R201.reuse, 0x10, R36 ;  /* 0x00000010c9247825 */ /* 0x040fe200078e0024 */
[----:B------:R-:W-:Y:S01]  /*1410*/  MOV R41, R224 ;  /* 0x000000e000297202 */ /* 0x000fe20000000f00 */
[----:B------:R-:W-:Y:S01]  /*1420*/  CS2R R52, SRZ ;  /* 0x0000000000347805 */ /* 0x000fe2000001ff00 */
[----:B------:R-:W-:Y:S01]  /*1430*/  CS2R R54, SRZ ;  /* 0x0000000000367805 */ /* 0x000fe2000001ff00 */
[C---:B------:R-:W-:Y:S01]  /*1440*/  IMAD.WIDE.U32 R38, R201.reuse, 0x10, R38 ;  /* 0x00000010c9267825 */ /* 0x040fe200078e0026 */
[----:B------:R1:W4:Y:S01]  /*1450*/  @!P0 LDG.E.EL.128 R108, [R44.64] ;  /* 0x0000003c2c6c8981 */ /* 0x000322000c2e1d00 */
[----:B0-----:R-:W-:Y:S02]  /*1460*/  MOV R42, R221 ;  /* 0x000000dd002a7202 */ /* 0x001fe40000000f00 */
[C---:B------:R-:W-:Y:S01]  /*1470*/  IMAD.WIDE.U32 R96, R201.reuse, 0x10, R96 ;  /* 0x00000010c9607825 */ /* 0x040fe200078e0060 */
[----:B------:R-:W-:Y:S01]  /*1480*/  MOV R43, R220 ;  /* 0x000000dc002b7202 */ /* 0x000fe20000000f00 */
[----:B------:R0:W4:Y:S01]  /*1490*/  @!P0 LDG.E.EL.128 R88, [R36.64] ;  /* 0x0000003c24588981 */ /* 0x000122000c2e1d00 */
[----:B------:R-:W-:Y:S01]  /*14a0*/  CS2R R60, SRZ ;  /* 0x00000000003c7805 */ /* 0x000fe2000001ff00 */
[----:B------:R-:W-:Y:S01]  /*14b0*/  CS2R R62, SRZ ;  /* 0x00000000003e7805 */ /* 0x000fe2000001ff00 */
[----:B------:R-:W-:Y:S01]  /*14c0*/  CS2R R80, SRZ ;  /* 0x0000000000507805 */ /* 0x000fe2000001ff00 */
[----:B------:R0:W4:Y:S01]  /*14d0*/  @!P0 LDG.E.EL.128 R72, [R38.64] ;  /* 0x0000003c26488981 */ /* 0x000122000c2e1d00 */
[----:B-1----:R-:W-:Y:S01]  /*14e0*/  MOV R44, R227 ;  /* 0x000000e3002c7202 */ /* 0x002fe20000000f00 */
[----:B------:R-:W-:Y:S01]  /*14f0*/  CS2R R82, SRZ ;  /* 0x0000000000527805 */ /* 0x000fe2000001ff00 */
[----:B------:R-:W-:Y:S01]  /*1500*/  MOV R45, R226 ;  /* 0x000000e2002d7202 */ /* 0x000fe20000000f00 */
[----:B------:R-:W-:Y:S01]  /*1510*/  IMAD.WIDE.U32 R40, R201, 0x10, R40 ;  /* 0x00000010c9287825 */ /* 0x000fe200078e0028 */
[----:B------:R1:W4:Y:S01]  /*1520*/  @!P0 LDG.E.EL.128 R52, [R96.64] ;  /* 0x0000003c60348981 */ /* 0x000322000c2e1d00 */
[----:B0-----:R-:W-:-:S02]  /*1530*/  MOV R36, R217 ;  /* 0x000000d900247202 */ /* 0x001fc40000000f00 */
[----:B------:R-:W-:Y:S01]  /*1540*/  MOV R37, R216 ;  /* 0x000000d800257202 */ /* 0x000fe20000000f00 */
[C---:B------:R-:W-:Y:S01]  /*1550*/  IMAD.WIDE.U32 R42, R201.reuse, 0x10, R42 ;  /* 0x00000010c92a7825 */ /* 0x040fe200078e002a */
[----:B------:R-:W-:Y:S01]  /*1560*/  MOV R38, R209 ;  /* 0x000000d100267202 */ /* 0x000fe20000000f00 */
[----:B------:R-:W-:Y:S01]  /*1570*/  CS2R R84, SRZ ;  /* 0x0000000000547805 */ /* 0x000fe2000001ff00 */
[----:B------:R-:W-:Y:S01]  /*1580*/  MOV R39, R208 ;  /* 0x000000d000277202 */ /* 0x000fe20000000f00 */
[----:B------:R-:W-:Y:S01]  /*1590*/  CS2R R86, SRZ ;  /* 0x0000000000567805 */ /* 0x000fe2000001ff00 */
[----:B------:R-:W-:Y:S01]  /*15a0*/  CS2R R68, SRZ ;  /* 0x0000000000447805 */ /* 0x000fe2000001ff00 */
[----:B-1----:R-:W-:Y:S01]  /*15b0*/  MOV R96, UR8 ;  /* 0x0000000800607c02 */ /* 0x002fe20008000f00 */
[----:B------:R-:W-:Y:S01]  /*15c0*/  CS2R R70, SRZ ;  /* 0x0000000000467805 */ /* 0x000fe2000001ff00 */
[----:B------:R-:W-:Y:S01]  /*15d0*/  MOV R97, UR9 ;  /* 0x0000000900617c02 */ /* 0x000fe20008000f00 */
[----:B------:R-:W-:Y:S01]  /*15e0*/  CS2R R48, SRZ ;  /* 0x0000000000307805 */ /* 0x000fe2000001ff00 */
[----:B------:R-:W-:Y:S01]  /*15f0*/  CS2R R50, SRZ ;  /* 0x0000000000327805 */ /* 0x000fe2000001ff00 */
[----:B------:R-:W-:Y:S01]  /*1600*/  IMAD.WIDE.U32 R44, R201, 0x10, R44 ;  /* 0x00000010c92c7825 */ /* 0x000fe200078e002c */
[----:B------:R0:W4:Y:S01]  /*1610*/  @!P0 LDG.E.EL.128 R60, [R40.64] ;  /* 0x0000003c283c8981 */ /* 0x000122000c2e1d00 */
[----:B------:R-:W-:-:S02]  /*1620*/  MOV R102, UR4 ;  /* 0x0000000400667c02 */ /* 0x000fc40008000f00 */
[C---:B------:R-:W-:Y:S01]  /*1630*/  IMAD.WIDE.U32 R36, R201.reuse, 0x10, R36 ;  /* 0x00000010c9247825 */ /* 0x040fe200078e0024 */
[----:B------:R1:W4:Y:S01]  /*1640*/  @!P0 LDG.E.EL.128 R80, [R42.64] ;  /* 0x0000003c2a508981 */ /* 0x000322000c2e1d00 */
[----:B------:R-:W-:Y:S02]  /*1650*/  MOV R103, UR5 ;  /* 0x0000000500677c02 */ /* 0x000fe40008000f00 */
[C---:B------:R-:W-:Y:S01]  /*1660*/  IMAD.WIDE.U32 R38, R201.reuse, 0x10, R38 ;  /* 0x00000010c9267825 */ /* 0x040fe200078e0026 */
[----:B------:R-:W-:Y:S01]  /*1670*/  MOV R100, R205 ;  /* 0x000000cd00647202 */ /* 0x000fe20000000f00 */
[----:B------:R-:W-:Y:S01]  /*1680*/  CS2R R152, SRZ ;  /* 0x0000000000987805 */ /* 0x000fe2000001ff00 */
[----:B0-----:R-:W-:Y:S01]  /*1690*/  MOV R40, R219 ;  /* 0x000000db00287202 */ /* 0x001fe20000000f00 */
[----:B------:R-:W-:Y:S01]  /*16a0*/  CS2R R154, SRZ ;  /* 0x00000000009a7805 */ /* 0x000fe2000001ff00 */
[----:B------:R-:W-:Y:S01]  /*16b0*/  MOV R41, R218 ;  /* 0x000000da00297202 */ /* 0x000fe20000000f00 */
[----:B------:R-:W-:Y:S01]  /*16c0*/  IMAD.WIDE.U32 R96, R201, 0x10, R96 ;  /* 0x00000010c9607825 */ /* 0x000fe200078e0060 */
[----:B-1----:R-:W-:Y:S01]  /*16d0*/  MOV R42, R215 ;  /* 0x000000d7002a7202 */ /* 0x002fe20000000f00 */
[----:B------:R0:W4:Y:S01]  /*16e0*/  @!P0 LDG.E.EL.128 R84, [R44.64] ;  /* 0x0000003c2c548981 */ /* 0x000122000c2e1d00 */
[----:B------:R-:W-:-:S02]  /*16f0*/  MOV R43, R214 ;  /* 0x000000d6002b7202 */ /* 0x000fc40000000f00 */
[----:B------:R-:W-:Y:S01]  /*1700*/  MOV R101, R204 ;  /* 0x000000cc00657202 */ /* 0x000fe20000000f00 */
[----:B------:R1:W4:Y:S01]  /*1710*/  @!P0 LDG.E.EL.128 R68, [R36.64] ;  /* 0x0000003c24448981 */ /* 0x000322000c2e1d00 */
[----:B------:R-:W-:Y:S01]  /*1720*/  CS2R R76, SRZ ;  /* 0x00000000004c7805 */ /* 0x000fe2000001ff00 */
[----:B------:R-:W-:Y:S01]  /*1730*/  CS2R R78, SRZ ;  /* 0x00000000004e7805 */ /* 0x000fe2000001ff00 */
[----:B------:R-:W-:Y:S01]  /*1740*/  CS2R R56, SRZ ;  /* 0x0000000000387805 */ /* 0x000fe2000001ff00 */
[----:B------:R1:W4:Y:S01]  /*1750*/  @!P0 LDG.E.EL.128 R48, [R38.64] ;  /* 0x0000003c26308981 */ /* 0x000322000c2e1d00 */
[----:B------:R-:W-:Y:S01]  /*1760*/  CS2R R58, SRZ ;  /* 0x00000000003a7805 */ /* 0x000fe2000001ff00 */
[----:B0-----:R-:W-:Y:S01]  /*1770*/  MOV R44, R213 ;  /* 0x000000d5002c7202 */ /* 0x001fe20000000f00 */
[----:B------:R-:W-:Y:S01]  /*1780*/  CS2R R92, SRZ ;  /* 0x00000000005c7805 */ /* 0x000fe2000001ff00 */
[----:B------:R-:W-:Y:S01]  /*1790*/  MOV R45, R212 ;  /* 0x000000d4002d7202 */ /* 0x000fe20000000f00 */
[----:B------:R-:W-:Y:S01]  /*17a0*/  CS2R R94, SRZ ;  /* 0x00000000005e7805 */ /* 0x000fe2000001ff00 */
[----:B-1----:R-:W-:Y:S01]  /*17b0*/  CS2R R36, SRZ ;  /* 0x0000000000247805 */ /* 0x002fe2000001ff00 */
[----:B------:R-:W-:Y:S01]  /*17c0*/  IMAD.WIDE.U32 R40, R201, 0x10, R40 ;  /* 0x00000010c9287825 */ /* 0x000fe200078e0028 */
[----:B------:R0:W4:Y:S01]  /*17d0*/  @!P0 LDG.E.EL.128 R152, [R96.64] ;  /* 0x0000003c60988981 */ /* 0x000122000c2e1d00 */
[----:B------:R-:W-:-:S02]  /*17e0*/  CS2R R38, SRZ ;  /* 0x0000000000267805 */ /* 0x000fc4000001ff00 */
[C---:B------:R-:W-:Y:S01]  /*17f0*/  IMAD.WIDE.U32 R42, R201.reuse, 0x10, R42 ;  /* 0x00000010c92a7825 */ /* 0x040fe200078e002a */
[----:B------:R-:W-:Y:S01]  /*1800*/  MOV R98, R203 ;  /* 0x000000cb00627202 */ /* 0x000fe20000000f00 */
[----:B------:R-:W-:Y:S01]  /*1810*/  CS2R R64, SRZ ;  /* 0x0000000000407805 */ /* 0x000fe2000001ff00 */
[----:B------:R-:W-:Y:S01]  /*1820*/  MOV R99, R202 ;  /* 0x000000ca00637202 */ /* 0x000fe20000000f00 */
[C---:B------:R-:W-:Y:S01]  /*1830*/  IMAD.WIDE.U32 R100, R201.reuse, 0x10, R100 ;  /* 0x00000010c9647825 */ /* 0x040fe200078e0064 */
[----:B------:R-:W-:Y:S01]  /*1840*/  CS2R R66, SRZ ;  /* 0x0000000000427805 */ /* 0x000fe2000001ff00 */
[----:B------:R1:W4:Y:S02]  /*1850*/  @!P0 LDG.E.EL.128 R76, [R40.64] ;  /* 0x0000003c284c8981 */ /* 0x000324000c2e1d00 */
[C---:B------:R-:W-:Y:S01]  /*1860*/  IMAD.WIDE.U32 R102, R201.reuse, 0x10, R102 ;  /* 0x00000010c9667825 */ /* 0x040fe200078e0066 */
[----:B0-----:R-:W-:Y:S01]  /*1870*/  MOV R96, UR12 ;  /* 0x0000000c00607c02 */ /* 0x001fe20008000f00 */
[----:B------:R0:W4:Y:S01]  /*1880*/  @!P0 LDG.E.EL.128 R56, [R42.64] ;  /* 0x0000003c2a388981 */ /* 0x000122000c2e1d00 */
[----:B------:R-:W-:Y:S01]  /*1890*/  MOV R97, UR13 ;  /* 0x0000000d00617c02 */ /* 0x000fe20008000f00 */
[----:B------:R-:W-:Y:S01]  /*18a0*/  IMAD.WIDE.U32 R44, R201, 0x10, R44 ;  /* 0x00000010c92c7825 */ /* 0x000fe200078e002c */
[----:B------:R-:W-:Y:S01]  /*18b0*/  MOV R104, R207 ;  /* 0x000000cf00687202 */ /* 0x000fe20000000f00 */
[----:B------:R0:W4:Y:S01]  /*18c0*/  @!P0 LDG.E.EL.128 R36, [R100.64] ;  /* 0x0000003c64248981 */ /* 0x000122000c2e1d00 */
[----:B------:R-:W-:Y:S01]  /*18d0*/  MOV R105, R206 ;  /* 0x000000ce00697202 */ /* 0x000fe20000000f00 */
[----:B-1----:R-:W-:-:S02]  /*18e0*/  CS2R R40, SRZ ;  /* 0x0000000000287805 */ /* 0x002fc4000001ff00 */
[----:B------:R1:W4:Y:S01]  /*18f0*/  @!P0 LDG.E.EL.128 R92, [R102.64] ;  /* 0x0000003c665c8981 */ /* 0x000322000c2e1d00 */
[C---:B------:R-:W-:Y:S01]  /*1900*/  IMAD.WIDE.U32 R98, R201.reuse, 0x10, R98 ;  /* 0x00000010c9627825 */ /* 0x040fe200078e0062 */
[----:B0-----:R-:W-:Y:S01]  /*1910*/  CS2R R42, SRZ ;  /* 0x00000000002a7805 */ /* 0x001fe2000001ff00 */
[----:B------:R-:W-:Y:S01]  /*1920*/  MOV R252, UR4 ;  /* 0x0000000400fc7c02 */ /* 0x000fe20008000f00 */
[----:B------:R0:W4:Y:S01]  /*1930*/  @!P0 LDG.E.EL.128 R64, [R44.64] ;  /* 0x0000003c2c408981 */ /* 0x000122000c2e1d00 */
[C---:B------:R-:W-:Y:S01]  /*1940*/  IMAD.WIDE.U32 R96, R201.reuse, 0x10, R96 ;  /* 0x00000010c9607825 */ /* 0x040fe200078e0060 */
[----:B------:R-:W-:Y:S01]  /*1950*/  CS2R R100, SRZ ;  /* 0x0000000000647805 */ /* 0x000fe2000001ff00 */
[----:B------:R0:W2:Y:S01]  /*1960*/  R2UR UR4, R46 ;  /* 0x000000002e0473c2 */ /* 0x0000a200000e0000 */
[----:B------:R0:W4:Y:S01]  /*1970*/  @!P0 LDG.E.EL.128 R40, [R98.64] ;  /* 0x0000003c62288981 */ /* 0x000122000c2e1d00 */
[----:B-1----:R-:W-:Y:S01]  /*1980*/  CS2R R102, SRZ ;  /* 0x0000000000667805 */ /* 0x002fe2000001ff00 */
[----:B------:R-:W-:Y:S01]  /*1990*/  IMAD.WIDE.U32 R104, R201, 0x10, R104 ;  /* 0x00000010c9687825 */ /* 0x000fe200078e0068 */
[----:B0-----:R-:W-:Y:S01]  /*19a0*/  CS2R R44, SRZ ;  /* 0x00000000002c7805 */ /* 0x001fe2000001ff00 */
[----:B------:R-:W-:-:S03]  /*19b0*/  CS2R R46, SRZ ;  /* 0x00000000002e7805 */ /* 0x000fc6000001ff00 */
[----:B------:R0:W4:Y:S01]  /*19c0*/  @!P0 LDG.E.EL.128 R100, [R96.64] ;  /* 0x0000003c60648981 */ /* 0x000122000c2e1d00 */
[----:B------:R-:W-:Y:S02]  /*19d0*/  MOV R98, UR6 ;  /* 0x0000000600627c02 */ /* 0x000fe40008000f00 */
[----:B------:R-:W-:Y:S01]  /*19e0*/  MOV R99, UR7 ;  /* 0x0000000700637c02 */ /* 0x000fe20008000f00 */
[----:B------:R1:W4:Y:S01]  /*19f0*/  @!P0 LDG.E.EL.128 R44, [R104.64] ;  /* 0x0000003c682c8981 */ /* 0x000322000c2e1d00 */
[----:B------:R-:W-:Y:S01]  /*1a00*/  CS2R R156, SRZ ;  /* 0x00000000009c7805 */ /* 0x000fe2000001ff00 */
[----:B0-----:R-:W-:Y:S02]  /*1a10*/  MOV R96, UR10 ;  /* 0x0000000a00607c02 */ /* 0x001fe40008000f00 */
[----:B------:R-:W-:Y:S01]  /*1a20*/  MOV R97, UR11 ;  /* 0x0000000b00617c02 */ /* 0x000fe20008000f00 */
[----:B------:R-:W-:Y:S01]  /*1a30*/  CS2R R158, SRZ ;  /* 0x00000000009e7805 */ /* 0x000fe2000001ff00 */
[----:B------:R-:W-:Y:S01]  /*1a40*/  CS2R R106, SRZ ;  /* 0x00000000006a7805 */ /* 0x000fe2000001ff00 */
[----:B-1----:R-:W-:Y:S01]  /*1a50*/  CS2R R104, SRZ ;  /* 0x0000000000687805 */ /* 0x002fe2000001ff00 */
[----:B------:R-:W-:Y:S01]  /*1a60*/  IMAD.WIDE.U32 R98, R201, 0x10, R98 ;  /* 0x00000010c9627825 */ /* 0x000fe200078e0062 */
[----:B------:R-:W-:-:S03]  /*1a70*/  MOV R160, UR16 ;  /* 0x0000001000a07c02 */ /* 0x000fc60008000f00 */
[C---:B------:R-:W-:Y:S01]  /*1a80*/  IMAD.WIDE.U32 R96, R201.reuse, 0x10, R96 ;  /* 0x00000010c9607825 */ /* 0x040fe200078e0060 */
[----:B------:R-:W-:Y:S01]  /*1a90*/  MOV R161, UR17 ;  /* 0x0000001100a17c02 */ /* 0x000fe20008000f00 */
[----:B------:R0:W4:Y:S04]  /*1aa0*/  @!P0 LDG.E.EL.128 R156, [R98.64] ;  /* 0x0000003c629c8981 */ /* 0x000128000c2e1d00 */
[----:B------:R1:W4:Y:S01]  /*1ab0*/  @!P0 LDG.E.EL.128 R104, [R96.64] ;  /* 0x0000003c60688981 */ /* 0x000322000c2e1d00 */
[----:B------:R-:W-:Y:S01]  /*1ac0*/  IMAD.WIDE.U32 R160, R201, 0x10, R160 ;  /* 0x00000010c9a07825 */ /* 0x000fe200078e00a0 */
[----:B0-----:R-:W-:Y:S01]  /*1ad0*/  CS2R R98, SRZ ;  /* 0x0000000000627805 */ /* 0x001fe2000001ff00 */
[----:B-1----:R-:W-:Y:S01]  /*1ae0*/  CS2R R96, SRZ ;  /* 0x0000000000607805 */ /* 0x002fe2000001ff00 */
[----:B------:R-:W-:-:S05]  /*1af0*/  CS2R R164, SRZ ;  /* 0x0000000000a47805 */ /* 0x000fca000001ff00 */
[----:B------:R0:W4:Y:S01]  /*1b00*/  @!P0 LDG.E.EL.128 R96, [R160.64] ;  /* 0x0000003ca0608981 */ /* 0x000122000c2e1d00 */
[----:B------:R-:W-:Y:S01]  /*1b10*/  CS2R R166, SRZ ;  /* 0x0000000000a67805 */ /* 0x000fe2000001ff00 */
[----:B0-----:R-:W-:-:S05]  /*1b20*/  IMAD.WIDE R160, R31, R162, c[0x0][0x210] ;  /* 0x000084001fa07625 */ /* 0x001fca00078e02a2 */
[----:B------:R0:W4:Y:S02]  /*1b30*/  @P2 LDG.E.EF.64 R164, [R160.64] ;  /* 0x0000003ca0a42981 */ /* 0x000124000c0e1b00 */
[----:B0-----:R-:W-:-:S05]  /*1b40*/  IMAD.WIDE R160, R31, R162, c[0x0][0x1f8] ;  /* 0x00007e001fa07625 */ /* 0x001fca00078e02a2 */
[----:B------:R0:W4:Y:S01]  /*1b50*/  @P2 LDG.E.EF.64 R166, [R160.64] ;  /* 0x0000003ca0a62981 */ /* 0x000122000c0e1b00 */
[----:B---3--:R-:W-:Y:S02]  /*1b60*/  SEL R184, R148, RZ, P2 ;  /* 0x000000ff94b87207 */ /* 0x008fe40001000000 */
[----:B--2---:R-:W-:Y:S02]  /*1b70*/  SEL R163, R132, RZ, !P0 ;  /* 0x000000ff84a37207 */ /* 0x004fe40004000000 */
[----:B------:R-:W-:-:S03]  /*1b80*/  SHF.L.U32 R132, R184, 0x10, RZ ;  /* 0x00000010b8847819 */ /* 0x000fc600000006ff */
[----:B------:R-:W-:Y:S02]  /*1b90*/  FADD R163, R163, 1 ;  /* 0x3f800000a3a37421 */ /* 0x000fe40000000000 */
[----:B-----5:R-:W-:Y:S01]  /*1ba0*/  FMUL R132, R132, R199 ;  /* 0x000000c784847220 */ /* 0x020fe20000400000 */
[----:B----4-:R-:W-:-:S03]  /*1bb0*/  SEL R175, R136, RZ, P2 ;  /* 0x000000ff88af7207 */ /* 0x010fc60001000000 */
[----:B------:R-:W-:Y:S01]  /*1bc0*/  FMUL R132, R132, R163 ;  /* 0x000000a384847220 */ /* 0x000fe20000400000 */
[----:B------:R-:W-:-:S03]  /*1bd0*/  SEL R136, R149, RZ, P2 ;  /* 0x000000ff95887207 */ /* 0x000fc60001000000 */
[----:B------:R-:W-:Y:S01]  /*1be0*/  FFMA R175, R175, 48, R132 ;  /* 0x42400000afaf7823 */ /* 0x000fe20000000084 */
[----:B------:R-:W-:Y:S02]  /*1bf0*/  SEL R132, R150, RZ, P2 ;  /* 0x000000ff96847207 */ /* 0x000fe40001000000 */
[----:B------:R-:W-:Y:S02]  /*1c00*/  SEL R140, R140, RZ, !P0 ;  /* 0x000000ff8c8c7207 */ /* 0x000fe40004000000 */
[----:B------:R-:W-:Y:S02]  /*1c10*/  SHF.L.U32 R185, R132, 0x10, RZ ;  /* 0x0000001084b97819 */ /* 0x000fe400000006ff */
[----:B------:R-:W-:Y:S02]  /*1c20*/  SEL R149, R134, RZ, !P0 ;  /* 0x000000ff86957207 */ /* 0x000fe40004000000 */
[----:B------:R-:W-:Y:S01]  /*1c30*/  SHF.L.U32 R134, R136, 0x10, RZ ;  /* 0x0000001088867819 */ /* 0x000fe200000006ff */
[----:B------:R-:W-:Y:S01]  /*1c40*/  FADD R163, R140, 1 ;  /* 0x3f8000008ca37421 */ /* 0x000fe20000000000 */
[----:B------:R-:W-:Y:S01]  /*1c50*/  FMUL R148, R185, R200 ;  /* 0x000000c8b9947220 */ /* 0x000fe20000400000 */
[----:B------:R-:W-:Y:S01]  /*1c60*/  SEL R151, R151, RZ, P2 ;  /* 0x000000ff97977207 */ /* 0x000fe20001000000 */
[----:B------:R-:W-:Y:S01]  /*1c70*/  FADD R149, R149, 1 ;  /* 0x3f80000095957421 */ /* 0x000fe20000000000 */
[----:B------:R-:W-:Y:S01]  /*1c80*/  FMUL R134, R134, R199 ;  /* 0x000000c786867220 */ /* 0x000fe20000400000 */
[----:B------:R-:W-:Y:S01]  /*1c90*/  FFMA R148, R148, R163, R175 ;  /* 0x000000a394947223 */ /* 0x000fe200000000af */
[----:B0-----:R-:W-:-:S02]  /*1ca0*/  SEL R161, R138, RZ, P2 ;  /* 0x000000ff8aa17207 */ /* 0x001fc40001000000 */
[----:B------:R-:W-:Y:S01]  /*1cb0*/  SEL R142, R142, RZ, !P0 ;  /* 0x000000ff8e8e7207 */ /* 0x000fe20004000000 */
[----:B------:R-:W-:Y:S01]  /*1cc0*/  FMUL R134, R134, R149 ;  /* 0x0000009586867220 */ /* 0x000fe20000400000 */
[----:B------:R-:W-:Y:S02]  /*1cd0*/  SHF.L.U32 R163, R151, 0x10, RZ ;  /* 0x0000001097a37819 */ /* 0x000fe400000006ff */
[----:B------:R-:W-:Y:S01]  /*1ce0*/  MOV R138, 0x2 ;  /* 0x00000002008a7802 */ /* 0x000fe20000000f00 */
[----:B------:R-:W-:Y:S01]  /*1cf0*/  FFMA R161, R161, 48, R134 ;  /* 0x42400000a1a17823 */ /* 0x000fe20000000086 */
[----:B------:R-:W-:Y:S01]  /*1d00*/  FADD R149, R142, 1 ;  /* 0x3f8000008e957421 */ /* 0x000fe20000000000 */
[----:B------:R-:W-:Y:S02]  /*1d10*/  FMUL R150, R163, R200 ;  /* 0x000000c8a3967220 */ /* 0x000fe40000400000 */
[----:B------:R-:W-:Y:S02]  /*1d20*/  IMAD.WIDE R162, R31, R138, c[0x0][0x240] ;  /* 0x000090001fa27625 */ /* 0x000fe400078e028a */
[----:B------:R-:W-:-:S02]  /*1d30*/  FFMA R150, R150, R149, R161 ;  /* 0x0000009596967223 */ /* 0x000fc400000000a1 */
[----:B------:R-:W-:Y:S01]  /*1d40*/  CS2R R160, SRZ ;  /* 0x0000000000a07805 */ /* 0x000fe2000001ff00 */
[----:B------:R-:W-:-:S05]  /*1d50*/  PRMT R184, R184, 0x7632, R184 ;  /* 0x00007632b8b87816 */ /* 0x000fca00000000b8 */
[----:B------:R0:W2:Y:S01]  /*1d60*/  @P2 LDG.E.EF.64 R160, [R162.64] ;  /* 0x0000003ca2a02981 */ /* 0x0000a2000c0e1b00 */
[----:B------:R-:W-:Y:S01]  /*1d70*/  IMAD.WIDE R174, R31, R138, c[0x0][0x228] ;  /* 0x00008a001fae7625 */ /* 0x000fe200078e028a */
[----:B------:R-:W-:Y:S02]  /*1d80*/  SEL R133, R133, RZ, !P0 ;  /* 0x000000ff85857207 */ /* 0x000fe40004000000 */
[----:B------:R-:W-:Y:S01]  /*1d90*/  SHF.L.U32 R184, R184, 0x10, RZ ;  /* 0x00000010b8b87819 */ /* 0x000fe200000006ff */
[----:B0-----:R-:W-:Y:S02]  /*1da0*/  CS2R R162, SRZ ;  /* 0x0000000000a27805 */ /* 0x001fe4000001ff00 */
[----:B------:R-:W-:Y:S02]  /*1db0*/  FADD R134, R133, 1 ;  /* 0x3f80000085867421 */ /* 0x000fe40000000000 */
[----:B------:R-:W-:Y:S01]  /*1dc0*/  FMUL R133, R184, R199 ;  /* 0x000000c7b8857220 */ /* 0x000fe20000400000 */
[----:B------:R-:W-:Y:S01]  /*1dd0*/  PRMT R132, R132, 0x7632, R132 ;  /* 0x0000763284847816 */ /* 0x000fe20000000084 */
[----:B------:R-:W3:Y:S02]  /*1de0*/  @P2 LDG.E.EF.64 R162, [R174.64] ;  /* 0x0000003caea22981 */ /* 0x000ee4000c0e1b00 */
[----:B------:R-:W-:Y:S01]  /*1df0*/  FMUL R133, R133, R134 ;  /* 0x0000008685857220 */ /* 0x000fe20000400000 */
[----:B------:R-:W-:-:S02]  /*1e00*/  SEL R134, R137, RZ, P2 ;  /* 0x000000ff89867207 */ /* 0x000fc40001000000 */
[----:B------:R-:W-:Y:S02]  /*1e10*/  SEL R141, R141, RZ, !P0 ;  /* 0x000000ff8d8d7207 */ /* 0x000fe40004000000 */
[----:B------:R-:W-:Y:S01]  /*1e20*/  SHF.L.U32 R149, R132, 0x10, RZ ;  /* 0x0000001084957819 */ /* 0x000fe200000006ff */
[----:B------:R-:W-:Y:S01]  /*1e30*/  FFMA R134, R134, 48, R133 ;  /* 0x4240000086867823 */ /* 0x000fe20000000085 */
[----:B------:R-:W-:Y:S01]  /*1e40*/  PRMT R136, R136, 0x7632, R136 ;  /* 0x0000763288887816 */ /* 0x000fe20000000088 */
[----:B------:R-:W-:Y:S02]  /*1e50*/  FADD R132, R141, 1 ;  /* 0x3f8000008d847421 */ /* 0x000fe40000000000 */
[----:B------:R-:W-:Y:S01]  /*1e60*/  FMUL R149, R149, R200 ;  /* 0x000000c895957220 */ /* 0x000fe20000400000 */
[----:B------:R-:W-:-:S03]  /*1e70*/  SEL R133, R135, RZ, !P0 ;  /* 0x000000ff87857207 */ /* 0x000fc60004000000 */
[----:B------:R-:W-:Y:S01]  /*1e80*/  FFMA R149, R149, R132, R134 ;  /* 0x0000008495957223 */ /* 0x000fe20000000086 */
[----:B------:R-:W-:Y:S01]  /*1e90*/  SHF.L.U32 R132, R136, 0x10, RZ ;  /* 0x0000001088847819 */ /* 0x000fe200000006ff */
[----:B------:R-:W-:Y:S01]  /*1ea0*/  FADD R133, R133, 1 ;  /* 0x3f80000085857421 */ /* 0x000fe20000000000 */
[----:B------:R-:W-:-:S03]  /*1eb0*/  PRMT R151, R151, 0x7632, R151 ;  /* 0x0000763297977816 */ /* 0x000fc60000000097 */
[----:B------:R-:W-:Y:S01]  /*1ec0*/  FMUL R132, R132, R199 ;  /* 0x000000c784847220 */ /* 0x000fe20000400000 */
[----:B------:R-:W-:Y:S02]  /*1ed0*/  SEL R139, R139, RZ, P2 ;  /* 0x000000ff8b8b7207 */ /* 0x000fe40001000000 */
[----:B------:R-:W-:Y:S01]  /*1ee0*/  SEL R143, R143, RZ, !P0 ;  /* 0x000000ff8f8f7207 */ /* 0x000fe20004000000 */
[----:B------:R-:W-:Y:S01]  /*1ef0*/  FMUL R132, R132, R133 ;  /* 0x0000008584847220 */ /* 0x000fe20000400000 */
[----:B------:R-:W-:-:S03]  /*1f00*/  SHF.L.U32 R151, R151, 0x10, RZ ;  /* 0x0000001097977819 */ /* 0x000fc600000006ff */
[----:B------:R-:W-:Y:S01]  /*1f10*/  FFMA R134, R139, 48, R132 ;  /* 0x424000008b867823 */ /* 0x000fe20000000084 */
[----:B------:R-:W-:Y:S01]  /*1f20*/  FADD R132, R143, 1 ;  /* 0x3f8000008f847421 */ /* 0x000fe20000000000 */
[----:B------:R-:W-:Y:S01]  /*1f30*/  FMUL R151, R151, R200 ;  /* 0x000000c897977220 */ /* 0x000fe20000400000 */
[----:B------:R-:W-:Y:S02]  /*1f40*/  SEL R168, R168, RZ, P2 ;  /* 0x000000ffa8a87207 */ /* 0x000fe40001000000 */
[----:B------:R-:W-:Y:S01]  /*1f50*/  SEL R124, R124, RZ, !P0 ;  /* 0x000000ff7c7c7207 */ /* 0x000fe20004000000 */
[----:B------:R-:W-:Y:S01]  /*1f60*/  FFMA R151, R151, R132, R134 ;  /* 0x0000008497977223 */ /* 0x000fe20000000086 */
[----:B------:R-:W-:Y:S02]  /*1f70*/  SHF.L.U32 R132, R168, 0x10, RZ ;  /* 0x00000010a8847819 */ /* 0x000fe400000006ff */
[----:B------:R-:W-:Y:S01]  /*1f80*/  SEL R172, R172, RZ, P2 ;  /* 0x000000ffacac7207 */ /* 0x000fe20001000000 */
[----:B------:R-:W-:Y:S01]  /*1f90*/  FADD R124, R124, 1 ;  /* 0x3f8000007c7c7421 */ /* 0x000fe20000000000 */
[----:B------:R-:W-:Y:S01]  /*1fa0*/  SEL R128, R128, RZ, !P0 ;  /* 0x000000ff80807207 */ /* 0x000fe20004000000 */
[----:B------:R-:W-:Y:S01]  /*1fb0*/  FMUL R133, R132, R197 ;  /* 0x000000c584857220 */ /* 0x000fe20000400000 */
[----:B------:R-:W-:-:S02]  /*1fc0*/  SHF.L.U32 R137, R172, 0x10, RZ ;  /* 0x00000010ac897819 */ /* 0x000fc400000006ff */
[----:B------:R-:W-:Y:S01]  /*1fd0*/  SEL R169, R169, RZ, P2 ;  /* 0x000000ffa9a97207 */ /* 0x000fe20001000000 */
[----:B------:R-:W-:Y:S01]  /*1fe0*/  FFMA R135, R133, R124, R148 ;  /* 0x0000007c85877223 */ /* 0x000fe20000000094 */
[----:B------:R-:W-:Y:S01]  /*1ff0*/  SEL R124, R126, RZ, !P0 ;  /* 0x000000ff7e7c7207 */ /* 0x000fe20004000000 */
[----:B------:R-:W-:Y:S01]  /*2000*/  FADD R133, R128, 1 ;  /* 0x3f80000080857421 */ /* 0x000fe20000000000 */
[----:B------:R-:W-:Y:S01]  /*2010*/  FMUL R132, R137, R198 ;  /* 0x000000c689847220 */ /* 0x000fe20000400000 */
[----:B------:R-:W-:Y:S02]  /*2020*/  SHF.L.U32 R126, R169, 0x10, RZ ;  /* 0x00000010a97e7819 */ /* 0x000fe400000006ff */
[----:B------:R-:W-:Y:S02]  /*2030*/  SEL R173, R173, RZ, P2 ;  /* 0x000000ffadad7207 */ /* 0x000fe40001000000 */
[----:B------:R-:W-:Y:S01]  /*2040*/  PRMT R169, R169, 0x7632, R169 ;  /* 0x00007632a9a97816 */ /* 0x000fe200000000a9 */
[----:B------:R-:W-:Y:S01]  /*2050*/  FFMA R132, R132, R133, R135 ;  /* 0x0000008584847223 */ /* 0x000fe20000000087 */
[----:B------:R-:W-:Y:S01]  /*2060*/  FMUL R133, R126, R197 ;  /* 0x000000c57e857220 */ /* 0x000fe20000400000 */
[----:B------:R-:W-:Y:S01]  /*2070*/  FADD R124, R124, 1 ;  /* 0x3f8000007c7c7421 */ /* 0x000fe20000000000 */
[----:B------:R-:W-:-:S02]  /*2080*/  SEL R130, R130, RZ, !P0 ;  /* 0x000000ff82827207 */ /* 0x000fc40004000000 */
[----:B------:R-:W-:Y:S02]  /*2090*/  SHF.L.U32 R137, R173, 0x10, RZ ;  /* 0x00000010ad897819 */ /* 0x000fe400000006ff */
[----:B------:R-:W-:Y:S02]  /*20a0*/  SEL R127, R127, RZ, !P0 ;  /* 0x000000ff7f7f7207 */ /* 0x000fe40004000000 */
[----:B------:R-:W-:Y:S02]  /*20b0*/  SHF.L.U32 R126, R169, 0x10, RZ ;  /* 0x00000010a97e7819 */ /* 0x000fe400000006ff */
[----:B------:R-:W-:Y:S01]  /*20c0*/  PRMT R168, R168, 0x7632, R168 ;  /* 0x00007632a8a87816 */ /* 0x000fe200000000a8 */
[----:B------:R-:W-:Y:S01]  /*20d0*/  FFMA R135, R133, R124, R150 ;  /* 0x0000007c85877223 */ /* 0x000fe20000000096 */
[----:B------:R-:W-:Y:S01]  /*20e0*/  FADD R133, R130, 1 ;  /* 0x3f80000082857421 */ /* 0x000fe20000000000 */
[----:B------:R-:W-:Y:S01]  /*20f0*/  FMUL R134, R137, R198 ;  /* 0x000000c689867220 */ /* 0x000fe20000400000 */
[----:B------:R-:W-:Y:S01]  /*2100*/  FADD R127, R127, 1 ;  /* 0x3f8000007f7f7421 */ /* 0x000fe20000000000 */
[----:B------:R-:W-:Y:S01]  /*2110*/  FMUL R126, R126, R197 ;  /* 0x000000c57e7e7220 */ /* 0x000fe20000400000 */
[----:B------:R-:W-:-:S02]  /*2120*/  SEL R125, R125, RZ, !P0 ;  /* 0x000000ff7d7d7207 */ /* 0x000fc40004000000 */
[----:B------:R-:W-:Y:S02]  /*2130*/  SHF.L.U32 R124, R168, 0x10, RZ ;  /* 0x00000010a87c7819 */ /* 0x000fe400000006ff */
[----:B------:R-:W-:Y:S01]  /*2140*/  PRMT R172, R172, 0x7632, R172 ;  /* 0x00007632acac7816 */ /* 0x000fe200000000ac */
[----:B------:R-:W-:Y:S01]  /*2150*/  FFMA R134, R134, R133, R135 ;  /* 0x0000008586867223 */ /* 0x000fe20000000087 */
[----:B------:R-:W-:Y:S01]  /*2160*/  FFMA R128, R126, R127, R151 ;  /* 0x0000007f7e807223 */ /* 0x000fe20000000097 */
[----:B------:R-:W-:Y:S01]  /*2170*/  SEL R126, R129, RZ, !P0 ;  /* 0x000000ff817e7207 */ /* 0x000fe20004000000 */
[----:B------:R-:W-:Y:S01]  /*2180*/  FADD R125, R125, 1 ;  /* 0x3f8000007d7d7421 */ /* 0x000fe20000000000 */
[----:B------:R-:W-:Y:S01]  /*2190*/  SHF.L.U32 R133, R172, 0x10, RZ ;  /* 0x00000010ac857819 */ /* 0x000fe200000006ff */
[----:B------:R-:W-:Y:S02]  /*21a0*/  FMUL R124, R124, R197 ;  /* 0x000000c57c7c7220 */ /* 0x000fe40000400000 */
[----:B------:R-:W-:-:S02]  /*21b0*/  FADD R126, R126, 1 ;  /* 0x3f8000007e7e7421 */ /* 0x000fc40000000000 */
[----:B------:R-:W-:Y:S01]  /*21c0*/  FFMA R130, R124, R125, R149 ;  /* 0x0000007d7c827223 */ /* 0x000fe20000000095 */
[----:B------:R-:W-:Y:S01]  /*21d0*/  FMUL R133, R133, R198 ;  /* 0x000000c685857220 */ /* 0x000fe20000400000 */
[----:B------:R-:W-:-:S03]  /*21e0*/  PRMT R173, R173, 0x7632, R173 ;  /* 0x00007632adad7816 */ /* 0x000fc600000000ad */
[----:B------:R-:W-:Y:S01]  /*21f0*/  FFMA R133, R133, R126, R130 ;  /* 0x0000007e85857223 */ /* 0x000fe20000000082 */
[----:B------:R-:W-:Y:S02]  /*2200*/  SEL R126, R144, RZ, P2 ;  /* 0x000000ff907e7207 */ /* 0x000fe40001000000 */
[----:B------:R-:W-:Y:S02]  /*2210*/  SEL R124, R131, RZ, !P0 ;  /* 0x000000ff837c7207 */ /* 0x000fe40004000000 */
[----:B------:R-:W-:Y:S02]  /*2220*/  SHF.L.U32 R135, R173, 0x10, RZ ;  /* 0x00000010ad877819 */ /* 0x000fe400000006ff */
[----:B------:R-:W-:Y:S02]  /*2230*/  SEL R130, R116, RZ, !P0 ;  /* 0x000000ff74827207 */ /* 0x000fe40004000000 */
[----:B------:R-:W-:Y:S01]  /*2240*/  SHF.L.U32 R116, R126, 0x10, RZ ;  /* 0x000000107e747819 */ /* 0x000fe200000006ff */
[----:B------:R-:W-:Y:S01]  /*2250*/  FADD R124, R124, 1 ;  /* 0x3f8000007c7c7421 */ /* 0x000fe20000000000 */
[----:B------:R-:W-:-:S03]  /*2260*/  FMUL R135, R135, R198 ;  /* 0x000000c687877220 */ /* 0x000fc60000400000 */
[----:B------:R-:W-:Y:S01]  /*2270*/  FMUL R127, R116, R195 ;  /* 0x000000c3747f7220 */ /* 0x000fe20000400000 */
[----:B------:R-:W-:Y:S01]  /*2280*/  SEL R116, R146, RZ, P2 ;  /* 0x000000ff92747207 */ /* 0x000fe20001000000 */
[----:B------:R-:W-:Y:S01]  /*2290*/  FFMA R135, R135, R124, R128 ;  /* 0x0000007c87877223 */ /* 0x000fe20000000080 */
[----:B------:R-:W-:Y:S01]  /*22a0*/  IMAD.WIDE R124, R31, R138, c[0x0][0x270] ;  /* 0x00009c001f7c7625 */ /* 0x000fe200078e028a */
[----:B------:R-:W-:Y:S01]  /*22b0*/  CS2R R128, SRZ ;  /* 0x0000000000807805 */ /* 0x000fe2000001ff00 */
[----:B------:R-:W-:Y:S01]  /*22c0*/  SEL R120, R120, RZ, !P0 ;  /* 0x000000ff78787207 */ /* 0x000fe20004000000 */
[----:B------:R-:W-:Y:S01]  /*22d0*/  FADD R130, R130, 1 ;  /* 0x3f80000082827421 */ /* 0x000fe20000000000 */
[----:B------:R-:W-:-:S03]  /*22e0*/  SHF.L.U32 R137, R116, 0x10, RZ ;  /* 0x0000001074897819 */ /* 0x000fc600000006ff */
[----:B------:R0:W4:Y:S01]  /*22f0*/  @P2 LDG.E.EF.64 R128, [R124.64] ;  /* 0x0000003c7c802981 */ /* 0x000122000c0e1b00 */
[----:B------:R-:W-:Y:S01]  /*2300*/  FFMA R131, R127, R130, R132 ;  /* 0x000000827f837223 */ /* 0x000fe20000000084 */
[----:B------:R-:W-:Y:S01]  /*2310*/  FMUL R144, R137, R196 ;  /* 0x000000c489907220 */ /* 0x000fe20000400000 */
[----:B0-----:R-:W-:-:S04]  /*2320*/  FADD R125, R120, 1 ;  /* 0x3f800000787d7421 */ /* 0x001fc80000000000 */
[----:B------:R-:W-:Y:S01]  /*2330*/  FFMA R144, R144, R125, R131 ;  /* 0x0000007d90907223 */ /* 0x000fe20000000083 */
[----:B------:R-:W-:Y:S01]  /*2340*/  IMAD.WIDE R124, R31, R138, c[0x0][0x258] ;  /* 0x000096001f7c7625 */ /* 0x000fe200078e028a */
[----:B------:R-:W-:-:S06]  /*2350*/  CS2R R130, SRZ ;  /* 0x0000000000827805 */ /* 0x000fcc000001ff00 */
[----:B------:R0:W4:Y:S01]  /*2360*/  @P2 LDG.E.EF.64 R130, [R124.64] ;  /* 0x0000003c7c822981 */ /* 0x000122000c0e1b00 */
[----:B------:R-:W-:Y:S01]  /*2370*/  CS2R R184, SRZ ;  /* 0x0000000000b87805 */ /* 0x000fe2000001ff00 */
[----:B0-----:R-:W-:Y:S01]  /*2380*/  IMAD.WIDE R124, R31, R138, c[0x0][0x2a0] ;  /* 0x0000a8001f7c7625 */ /* 0x001fe200078e028a */
[----:B------:R-:W-:-:S04]  /*2390*/  CS2R R186, SRZ ;  /* 0x0000000000ba7805 */ /* 0x000fc8000001ff00 */
[----:B------:R0:W4:Y:S02]  /*23a0*/  @P2 LDG.E.EF.64 R184, [R124.64] ;  /* 0x0000003c7cb82981 */ /* 0x000124000c0e1b00 */
[----:B0-----:R-:W-:-:S05]  /*23b0*/  IMAD.WIDE R124, R31, R138, c[0x0][0x288] ;  /* 0x0000a2001f7c7625 */ /* 0x001fca00078e028a */
[----:B------:R0:W4:Y:S01]  /*23c0*/  @P2 LDG.E.EF.64 R186, [R124.64] ;  /* 0x0000003c7cba2981 */ /* 0x000122000c0e1b00 */
[----:B------:R-:W-:Y:S02]  /*23d0*/  SEL R145, R145, RZ, P2 ;  /* 0x000000ff91917207 */ /* 0x000fe40001000000 */
[----:B------:R-:W-:Y:S02]  /*23e0*/  SEL R118, R118, RZ, !P0 ;  /* 0x000000ff76767207 */ /* 0x000fe40004000000 */
[----:B------:R-:W-:Y:S02]  /*23f0*/  SHF.L.U32 R136, R145, 0x10, RZ ;  /* 0x0000001091887819 */ /* 0x000fe400000006ff */
[----:B------:R-:W-:Y:S01]  /*2400*/  PRMT R126, R126, 0x7632, R126 ;  /* 0x000076327e7e7816 */ /* 0x000fe2000000007e */
[----:B------:R-:W-:Y:S02]  /*2410*/  FADD R118, R118, 1 ;  /* 0x3f80000076767421 */ /* 0x000fe40000000000 */
[----:B------:R-:W-:Y:S01]  /*2420*/  FMUL R127, R136, R195 ;  /* 0x000000c3887f7220 */ /* 0x000fe20000400000 */
[----:B------:R-:W-:-:S03]  /*2430*/  SEL R117, R117, RZ, !P0 ;  /* 0x000000ff75757207 */ /* 0x000fc60004000000 */
[----:B------:R-:W-:Y:S01]  /*2440*/  FFMA R137, R127, R118, R134 ;  /* 0x000000767f897223 */ /* 0x000fe20000000086 */
[----:B------:R-:W-:Y:S02]  /*2450*/  SHF.L.U32 R118, R126, 0x10, RZ ;  /* 0x000000107e767819 */ /* 0x000fe400000006ff */
[----:B------:R-:W-:Y:S01]  /*2460*/  SEL R122, R122, RZ, !P0 ;  /* 0x000000ff7a7a7207 */ /* 0x000fe20004000000 */
[----:B------:R-:W-:Y:S01]  /*2470*/  FADD R117, R117, 1 ;  /* 0x3f80000075757421 */ /* 0x000fe20000000000 */
[----:B------:R-:W-:Y:S01]  /*2480*/  SEL R147, R147, RZ, P2 ;  /* 0x000000ff93937207 */ /* 0x000fe20001000000 */
[----:B------:R-:W-:Y:S01]  /*2490*/  FMUL R118, R118, R195 ;  /* 0x000000c376767220 */ /* 0x000fe20000400000 */
[----:B------:R-:W-:Y:S02]  /*24a0*/  PRMT R145, R145, 0x7632, R145 ;  /* 0x0000763291917816 */ /* 0x000fe40000000091 */
[----:B------:R-:W-:Y:S01]  /*24b0*/  PRMT R116, R116, 0x7632, R116 ;  /* 0x0000763274747816 */ /* 0x000fe20000000074 */
[----:B------:R-:W-:Y:S01]  /*24c0*/  FADD R127, R122, 1 ;  /* 0x3f8000007a7f7421 */ /* 0x000fe20000000000 */
[----:B------:R-:W-:Y:S01]  /*24d0*/  SHF.L.U32 R139, R147, 0x10, RZ ;  /* 0x00000010938b7819 */ /* 0x000fe200000006ff */
[----:B------:R-:W-:Y:S01]  /*24e0*/  FFMA R122, R118, R117, R133 ;  /* 0x00000075767a7223 */ /* 0x000fe20000000085 */
[----:B------:R-:W-:-:S02]  /*24f0*/  SEL R119, R119, RZ, !P0 ;  /* 0x000000ff77777207 */ /* 0x000fc40004000000 */
[----:B------:R-:W-:Y:S02]  /*2500*/  SHF.L.U32 R120, R145, 0x10, RZ ;  /* 0x0000001091787819 */ /* 0x000fe400000006ff */
[----:B------:R-:W-:Y:S02]  /*2510*/  PRMT R147, R147, 0x7632, R147 ;  /* 0x0000763293937816 */ /* 0x000fe40000000093 */
[----:B------:R-:W-:Y:S02]  /*2520*/  SEL R118, R121, RZ, !P0 ;  /* 0x000000ff79767207 */ /* 0x000fe40004000000 */
[----:B------:R-:W-:Y:S01]  /*2530*/  SHF.L.U32 R145, R116, 0x10, RZ ;  /* 0x0000001074917819 */ /* 0x000fe200000006ff */
[----:B------:R-:W-:Y:S01]  /*2540*/  FADD R119, R119, 1 ;  /* 0x3f80000077777421 */ /* 0x000fe20000000000 */
[----:B------:R-:W-:Y:S01]  /*2550*/  SEL R123, R123, RZ, !P0 ;  /* 0x000000ff7b7b7207 */ /* 0x000fe20004000000 */
[----:B------:R-:W-:Y:S01]  /*2560*/  FMUL R120, R120, R195 ;  /* 0x000000c378787220 */ /* 0x000fe20000400000 */
[----:B------:R-:W-:Y:S01]  /*2570*/  SHF.L.U32 R147, R147, 0x10, RZ ;  /* 0x0000001093937819 */ /* 0x000fe200000006ff */
[----:B------:R-:W-:Y:S01]  /*2580*/  FADD R118, R118, 1 ;  /* 0x3f80000076767421 */ /* 0x000fe20000000000 */
[-C--:B------:R-:W-:Y:S01]  /*2590*/  FMUL R145, R145, R196.reuse ;  /* 0x000000c491917220 */ /* 0x080fe20000400000 */
[----:B------:R-:W-:Y:S01]  /*25a0*/  FFMA R120, R120, R119, R135 ;  /* 0x0000007778787223 */ /* 0x000fe20000000087 */
[----:B------:R-:W-:Y:S01]  /*25b0*/  FADD R116, R123, 1 ;  /* 0x3f8000007b747421 */ /* 0x000fe20000000000 */
[----:B------:R-:W-:Y:S01]  /*25c0*/  FMUL R147, R147, R196 ;  /* 0x000000c493937220 */ /* 0x000fe20000400000 */
[----:B------:R-:W-:Y:S01]  /*25d0*/  SEL R164, R164, RZ, P2 ;  /* 0x000000ffa4a47207 */ /* 0x000fe20001000000 */
[----:B------:R-:W-:Y:S01]  /*25e0*/  FFMA R145, R145, R118, R122 ;  /* 0x0000007691917223 */ /* 0x000fe2000000007a */
[----:B------:R-:W-:-:S02]  /*25f0*/  SEL R108, R108, RZ, !P0 ;  /* 0x000000ff6c6c7207 */ /* 0x000fc40004000000 */
[----:B------:R-:W-:Y:S01]  /*2600*/  SHF.L.U32 R118, R164, 0x10, RZ ;  /* 0x00000010a4767819 */ /* 0x000fe200000006ff */
[----:B------:R-:W-:Y:S01]  /*2610*/  FFMA R147, R147, R116, R120 ;  /* 0x0000007493937223 */ /* 0x000fe20000000078 */
[----:B0-----:R-:W-:Y:S01]  /*2620*/  CS2R R124, SRZ ;  /* 0x00000000007c7805 */ /* 0x001fe2000001ff00 */
[----:B------:R-:W-:Y:S01]  /*2630*/  IMAD.WIDE R116, R31, R138, c[0x0][0x2d0] ;  /* 0x0000b4001f747625 */ /* 0x000fe200078e028a */
[----:B------:R-:W-:Y:S01]  /*2640*/  SEL R112, R112, RZ, !P0 ;  /* 0x000000ff70707207 */ /* 0x000fe20004000000 */
[----:B------:R-:W-:Y:S01]  /*2650*/  FADD R108, R108, 1 ;  /* 0x3f8000006c6c7421 */ /* 0x000fe20000000000 */
[----:B------:R-:W-:Y:S01]  /*2660*/  FMUL R119, R118, R193 ;  /* 0x000000c176777220 */ /* 0x000fe20000400000 */
[----:B------:R-:W-:Y:S01]  /*2670*/  SEL R166, R166, RZ, P2 ;  /* 0x000000ffa6a67207 */ /* 0x000fe20001000000 */
[----:B------:R-:W-:Y:S01]  /*2680*/  FMUL R146, R139, R196 ;  /* 0x000000c48b927220 */ /* 0x000fe20000400000 */
[----:B------:R0:W4:Y:S02]  /*2690*/  @P2 LDG.E.EF.64 R124, [R116.64] ;  /* 0x0000003c747c2981 */ /* 0x000124000c0e1b00 */
[----:B------:R-:W-:Y:S01]  /*26a0*/  SHF.L.U32 R121, R166, 0x10, RZ ;  /* 0x00000010a6797819 */ /* 0x000fe200000006ff */
[----:B------:R-:W-:Y:S01]  /*26b0*/  FFMA R123, R119, R108, R144 ;  /* 0x0000006c777b7223 */ /* 0x000fe20000000090 */
[----:B------:R-:W-:-:S03]  /*26c0*/  FFMA R146, R146, R127, R137 ;  /* 0x0000007f92927223 */ /* 0x000fc60000000089 */
[----:B------:R-:W-:Y:S01]  /*26d0*/  FMUL R140, R121, R194 ;  /* 0x000000c2798c7220 */ /* 0x000fe20000400000 */
[----:B0-----:R-:W-:Y:S01]  /*26e0*/  FADD R117, R112, 1 ;  /* 0x3f80000070757421 */ /* 0x001fe20000000000 */
[----:B------:R-:W-:-:S03]  /*26f0*/  CS2R R126, SRZ ;  /* 0x00000000007e7805 */ /* 0x000fc6000001ff00 */
[----:B------:R-:W-:Y:S01]  /*2700*/  FFMA R140, R140, R117, R123 ;  /* 0x000000758c8c7223 */ /* 0x000fe2000000007b */
[----:B------:R-:W-:-:S05]  /*2710*/  IMAD.WIDE R116, R31, R138, c[0x0][0x2b8] ;  /* 0x0000ae001f747625 */ /* 0x000fca00078e028a */
[----:B------:R0:W4:Y:S01]  /*2720*/  @P2 LDG.E.EF.64 R126, [R116.64] ;  /* 0x0000003c747e2981 */ /* 0x000122000c0e1b00 */
[----:B------:R-:W-:Y:S02]  /*2730*/  SEL R165, R165, RZ, P2 ;  /* 0x000000ffa5a57207 */ /* 0x000fe40001000000 */
[----:B------:R-:W-:Y:S02]  /*2740*/  SEL R118, R110, RZ, !P0 ;  /* 0x000000ff6e767207 */ /* 0x000fe40004000000 */
[C---:B------:R-:W-:Y:S02]  /*2750*/  SHF.L.U32 R110, R165.reuse, 0x10, RZ ;  /* 0x00000010a56e7819 */ /* 0x040fe400000006ff */
[----:B------:R-:W-:Y:S01]  /*2760*/  PRMT R165, R165, 0x7632, R165 ;  /* 0x00007632a5a57816 */ /* 0x000fe200000000a5 */
[----:B------:R-:W-:Y:S01]  /*2770*/  FADD R108, R118, 1 ;  /* 0x3f800000766c7421 */ /* 0x000fe20000000000 */
[----:B------:R-:W-:Y:S01]  /*2780*/  SEL R111, R111, RZ, !P0 ;  /* 0x000000ff6f6f7207 */ /* 0x000fe20004000000 */
[----:B------:R-:W-:Y:S01]  /*2790*/  FMUL R119, R110, R193 ;  /* 0x000000c16e777220 */ /* 0x000fe20000400000 */
[----:B------:R-:W-:-:S02]  /*27a0*/  SHF.L.U32 R110, R165, 0x10, RZ ;  /* 0x00000010a56e7819 */ /* 0x000fc400000006ff */
[----:B------:R-:W-:Y:S01]  /*27b0*/  PRMT R164, R164, 0x7632, R164 ;  /* 0x00007632a4a47816 */ /* 0x000fe200000000a4 */
[----:B------:R-:W-:Y:S01]  /*27c0*/  FFMA R121, R119, R108, R146 ;  /* 0x0000006c77797223 */ /* 0x000fe20000000092 */
[----:B------:R-:W-:Y:S01]  /*27d0*/  FADD R111, R111, 1 ;  /* 0x3f8000006f6f7421 */ /* 0x000fe20000000000 */
[----:B------:R-:W-:Y:S01]  /*27e0*/  FMUL R110, R110, R193 ;  /* 0x000000c16e6e7220 */ /* 0x000fe20000400000 */
[----:B------:R-:W-:Y:S02]  /*27f0*/  SEL R109, R109, RZ, !P0 ;  /* 0x000000ff6d6d7207 */ /* 0x000fe40004000000 */
[----:B------:R-:W-:Y:S02]  /*2800*/  SHF.L.U32 R108, R164, 0x10, RZ ;  /* 0x00000010a46c7819 */ /* 0x000fe400000006ff */
[----:B------:R-:W-:Y:S01]  /*2810*/  PRMT R166, R166, 0x7632, R166 ;  /* 0x00007632a6a67816 */ /* 0x000fe200000000a6 */
[----:B------:R-:W-:Y:S01]  /*2820*/  FFMA R112, R110, R111, R147 ;  /* 0x0000006f6e707223 */ /* 0x000fe20000000093 */
[----:B------:R-:W-:Y:S01]  /*2830*/  SEL R114, R114, RZ, !P0 ;  /* 0x000000ff72727207 */ /* 0x000fe20004000000 */
[----:B------:R-:W-:Y:S01]  /*2840*/  FADD R109, R109, 1 ;  /* 0x3f8000006d6d7421 */ /* 0x000fe20000000000 */
[----:B------:R-:W-:Y:S01]  /*2850*/  SEL R110, R113, RZ, !P0 ;  /* 0x000000ff716e7207 */ /* 0x000fe20004000000 */
[----:B------:R-:W-:Y:S01]  /*2860*/  FMUL R108, R108, R193 ;  /* 0x000000c16c6c7220 */ /* 0x000fe20000400000 */
[----:B------:R-:W-:Y:S01]  /*2870*/  SHF.L.U32 R141, R166, 0x10, RZ ;  /* 0x00000010a68d7819 */ /* 0x000fe200000006ff */
[----:B------:R-:W-:-:S02]  /*2880*/  FADD R119, R114, 1 ;  /* 0x3f80000072777421 */ /* 0x000fc40000000000 */
[----:B------:R-:W-:Y:S01]  /*2890*/  FFMA R114, R108, R109, R145 ;  /* 0x0000006d6c727223 */ /* 0x000fe20000000091 */
[----:B------:R-:W-:Y:S01]  /*28a0*/  FADD R110, R110, 1 ;  /* 0x3f8000006e6e7421 */ /* 0x000fe20000000000 */
[----:B------:R-:W-:Y:S01]  /*28b0*/  FMUL R141, R141, R194 ;  /* 0x000000c28d8d7220 */ /* 0x000fe20000400000 */
[----:B--2---:R-:W-:Y:S02]  /*28c0*/  SEL R160, R160, RZ, P2 ;  /* 0x000000ffa0a07207 */ /* 0x004fe40001000000 */
[----:B------:R-:W-:Y:S01]  /*28d0*/  SEL R167, R167, RZ, P2 ;  /* 0x000000ffa7a77207 */ /* 0x000fe20001000000 */
[----:B------:R-:W-:Y:S01]  /*28e0*/  FFMA R141, R141, R110, R114 ;  /* 0x0000006e8d8d7223 */ /* 0x000fe20000000072 */
[----:B------:R-:W-:Y:S02]  /*28f0*/  SHF.L.U32 R110, R160, 0x10, RZ ;  /* 0x00000010a06e7819 */ /* 0x000fe400000006ff */
[----:B------:R-:W-:Y:S02]  /*2900*/  SEL R32, R32, RZ, !P0 ;  /* 0x000000ff20207207 */ /* 0x000fe40004000000 */
[----:B------:R-:W-:-:S02]  /*2910*/  SHF.L.U32 R137, R167, 0x10, RZ ;  /* 0x00000010a7897819 */ /* 0x000fc400000006ff */
[----:B------:R-:W-:Y:S01]  /*2920*/  SEL R161, R161, RZ, P2 ;  /* 0x000000ffa1a17207 */ /* 0x000fe20001000000 */
[----:B------:R-:W-:Y:S01]  /*2930*/  FMUL R111, R110, R191 ;  /* 0x000000bf6e6f7220 */ /* 0x000fe20000400000 */
[----:B------:R-:W-:Y:S01]  /*2940*/  SEL R110, R34, RZ, !P0 ;  /* 0x000000ff226e7207 */ /* 0x000fe20004000000 */
[----:B------:R-:W-:Y:S01]  /*2950*/  FADD R32, R32, 1 ;  /* 0x3f80000020207421 */ /* 0x000fe20000000000 */
[----:B------:R-:W-:Y:S02]  /*2960*/  SHF.L.U32 R34, R161, 0x10, RZ ;  /* 0x00000010a1227819 */ /* 0x000fe400000006ff */
[----:B---3--:R-:W-:Y:S01]  /*2970*/  SEL R162, R162, RZ, P2 ;  /* 0x000000ffa2a27207 */ /* 0x008fe20001000000 */
[----:B------:R-:W-:Y:S01]  /*2980*/  FMUL R142, R137, R194 ;  /* 0x000000c2898e7220 */ /* 0x000fe20000400000 */
[----:B------:R-:W-:Y:S01]  /*2990*/  SEL R108, R115, RZ, !P0 ;  /* 0x000000ff736c7207 */ /* 0x000fe20004000000 */
[----:B------:R-:W-:Y:S01]  /*29a0*/  FFMA R115, R111, R32, R140 ;  /* 0x000000206f737223 */ /* 0x000fe2000000008c */
[----:B------:R-:W-:Y:S01]  /*29b0*/  SHF.L.U32 R113, R162, 0x10, RZ ;  /* 0x00000010a2717819 */ /* 0x000fe200000006ff */
[----:B------:R-:W-:Y:S01]  /*29c0*/  FFMA R142, R142, R119, R121 ;  /* 0x000000778e8e7223 */ /* 0x000fe20000000079 */
[----:B------:R-:W-:Y:S01]  /*29d0*/  FADD R32, R110, 1 ;  /* 0x3f8000006e207421 */ /* 0x000fe20000000000 */
[----:B------:R-:W-:Y:S01]  /*29e0*/  FMUL R111, R34, R191 ;  /* 0x000000bf226f7220 */ /* 0x000fe20000400000 */
[----:B------:R-:W-:Y:S01]  /*29f0*/  PRMT R160, R160, 0x7632, R160 ;  /* 0x00007632a0a07816 */ /* 0x000fe200000000a0 */
[----:B------:R-:W-:Y:S01]  /*2a00*/  CS2R R120, SRZ ;  /* 0x0000000000787805 */ /* 0x000fe2000001ff00 */
[----:B------:R-:W-:Y:S01]  /*2a10*/  PRMT R167, R167, 0x7632, R167 ;  /* 0x00007632a7a77816 */ /* 0x000fe200000000a7 */
[----:B------:R-:W-:Y:S01]  /*2a20*/  FMUL R136, R113, R192 ;  /* 0x000000c071887220 */ /* 0x000fe20000400000 */
[----:B0-----:R-:W-:Y:S01]  /*2a30*/  IMAD.WIDE R116, R31, R138, c[0x0][0x300] ;  /* 0x0000c0001f747625 */ /* 0x001fe200078e028a */
[----:B------:R-:W-:Y:S01]  /*2a40*/  FFMA R113, R111, R32, R142 ;  /* 0x000000206f717223 */ /* 0x000fe2000000008e */
[----:B------:R-:W-:-:S02]  /*2a50*/  SEL R33, R33, RZ, !P0 ;  /* 0x000000ff21217207 */ /* 0x000fc40004000000 */
[----:B------:R-:W-:Y:S01]  /*2a60*/  SHF.L.U32 R32, R160, 0x10, RZ ;  /* 0x00000010a0207819 */ /* 0x000fe200000006ff */
[----:B------:R0:W2:Y:S01]  /*2a70*/  @P2 LDG.E.EF.64 R120, [R116.64] ;  /* 0x0000003c74782981 */ /* 0x0000a2000c0e1b00 */
[----:B------:R-:W-:Y:S01]  /*2a80*/  SHF.L.U32 R143, R167, 0x10, RZ ;  /* 0x00000010a78f7819 */ /* 0x000fe200000006ff */
[----:B------:R-:W-:Y:S01]  /*2a90*/  CS2R R122, SRZ ;  /* 0x00000000007a7805 */ /* 0x000fe2000001ff00 */
[----:B------:R-:W-:Y:S01]  /*2aa0*/  SEL R163, R163, RZ, P2 ;  /* 0x000000ffa3a37207 */ /* 0x000fe20001000000 */
[----:B------:R-:W-:Y:S01]  /*2ab0*/  FADD R33, R33, 1 ;  /* 0x3f80000021217421 */ /* 0x000fe20000000000 */
[----:B------:R-:W-:Y:S01]  /*2ac0*/  FMUL R32, R32, R191 ;  /* 0x000000bf20207220 */ /* 0x000fe20000400000 */
[----:B------:R-:W-:Y:S01]  /*2ad0*/  PRMT R161, R161, 0x7632, R161 ;  /* 0x00007632a1a17816 */ /* 0x000fe200000000a1 */
[----:B------:R-:W-:Y:S01]  /*2ae0*/  FADD R108, R108, 1 ;  /* 0x3f8000006c6c7421 */ /* 0x000fe20000000000 */
[----:B------:R-:W-:Y:S01]  /*2af0*/  FMUL R143, R143, R194 ;  /* 0x000000c28f8f7220 */ /* 0x000fe20000400000 */
[----:B0-----:R-:W-:Y:S01]  /*2b00*/  IMAD.WIDE R116, R31, R138, c[0x0][0x2e8] ;  /* 0x0000ba001f747625 */ /* 0x001fe200078e028a */
[----:B------:R-:W-:Y:S01]  /*2b10*/  MOV R114, 0x2 ;  /* 0x0000000200727802 */ /* 0x000fe20000000f00 */
[----:B------:R-:W-:Y:S01]  /*2b20*/  FFMA R34, R32, R33, R141 ;  /* 0x0000002120227223 */ /* 0x000fe2000000008d */
[----:B------:R-:W-:Y:S01]  /*2b30*/  SHF.L.U32 R137, R163, 0x10, RZ ;  /* 0x00000010a3897819 */ /* 0x000fe200000006ff */
[----:B------:R-:W-:Y:S01]  /*2b40*/  FFMA R143, R143, R108, R112 ;  /* 0x0000006c8f8f7223 */ /* 0x000fe20000000070 */
[----:B------:R0:W3:Y:S01]  /*2b50*/  @P2 LDG.E.EF.64 R122, [R116.64] ;  /* 0x0000003c747a2981 */ /* 0x0000e2000c0e1b00 */
[----:B------:R-:W-:-:S02]  /*2b60*/  SEL R33, R35, RZ, !P0 ;  /* 0x000000ff23217207 */ /* 0x000fc40004000000 */
[----:B------:R-:W-:Y:S01]  /*2b70*/  SHF.L.U32 R32, R161, 0x10, RZ ;  /* 0x00000010a1207819 */ /* 0x000fe200000006ff */
[----:B------:R-:W-:Y:S01]  /*2b80*/  IMAD.WIDE R108, R31, R114, c[0x0][0x330] ;  /* 0x0000cc001f6c7625 */ /* 0x000fe200078e0272 */
[----:B------:R-:W-:Y:S01]  /*2b90*/  PRMT R162, R162, 0x7632, R162 ;  /* 0x00007632a2a27816 */ /* 0x000fe200000000a2 */
[-C--:B------:R-:W-:Y:S01]  /*2ba0*/  FMUL R138, R137, R192.reuse ;  /* 0x000000c0898a7220 */ /* 0x080fe20000400000 */
[----:B------:R-:W-:Y:S01]  /*2bb0*/  SEL R88, R88, RZ, !P0 ;  /* 0x000000ff58587207 */ /* 0x000fe20004000000 */
[----:B0-----:R-:W-:Y:S01]  /*2bc0*/  CS2R R116, SRZ ;  /* 0x0000000000747805 */ /* 0x001fe2000001ff00 */
[----:B------:R-:W-:Y:S01]  /*2bd0*/  SEL R89, R89, RZ, !P0 ;  /* 0x000000ff59597207 */ /* 0x000fe20004000000 */
[----:B------:R-:W-:Y:S01]  /*2be0*/  FADD R33, R33, 1 ;  /* 0x3f80000021217421 */ /* 0x000fe20000000000 */
[----:B------:R-:W-:Y:S01]  /*2bf0*/  FMUL R32, R32, R191 ;  /* 0x000000bf20207220 */ /* 0x000fe20000400000 */
[----:B------:R-:W-:Y:S02]  /*2c00*/  SHF.L.U32 R137, R162, 0x10, RZ ;  /* 0x00000010a2897819 */ /* 0x000fe400000006ff */
[----:B------:R0:W2:Y:S03]  /*2c10*/  @P2 LDG.E.EF.64 R116, [R108.64] ;  /* 0x0000003c6c742981 */ /* 0x0000a6000c0e1b00 */
[----:B------:R-:W-:Y:S01]  /*2c20*/  FMUL R137, R137, R192 ;  /* 0x000000c089897220 */ /* 0x000fe20000400000 */
[----:B------:R-:W-:Y:S01]  /*2c30*/  CS2R R172, SRZ ;  /* 0x0000000000ac7805 */ /* 0x000fe2000001ff00 */
[----:B0-----:R-:W-:Y:S01]  /*2c40*/  FADD R109, R88, 1 ;  /* 0x3f800000586d7421 */ /* 0x001fe20000000000 */
[----:B------:R-:W-:Y:S01]  /*2c50*/  FFMA R88, R32, R33, R143 ;  /* 0x0000002120587223 */ /* 0x000fe2000000008f */
[----:B------:R-:W-:-:S04]  /*2c60*/  FADD R32, R89, 1 ;  /* 0x3f80000059207421 */ /* 0x000fc80000000000 */
[----:B------:R-:W-:Y:S01]  /*2c70*/  FFMA R137, R137, R32, R34 ;  /* 0x0000002089897223 */ /* 0x000fe20000000022 */
[----:B------:R-:W-:Y:S01]  /*2c80*/  IMAD.WIDE R32, R31, R114, c[0x0][0x390] ;  /* 0x0000e4001f207625 */ /* 0x000fe200078e0272 */
[----:B------:R-:W-:-:S04]  /*2c90*/  CS2R R174, SRZ ;  /* 0x0000000000ae7805 */ /* 0x000fc8000001ff00 */
[----:B------:R0:W2:Y:S01]  /*2ca0*/  @P2 LDG.E.EF.64 R172, [R32.64] ;  /* 0x0000003c20ac2981 */ /* 0x0000a2000c0e1b00 */
[----:B------:R-:W-:Y:S01]  /*2cb0*/  CS2R R166, SRZ ;  /* 0x0000000000a67805 */ /* 0x000fe2000001ff00 */
[----:B0-----:R-:W-:-:S05]  /*2cc0*/  IMAD.WIDE R32, R31, R114, c[0x0][0x378] ;  /* 0x0000de001f207625 */ /* 0x001fca00078e0272 */
[----:B------:R0:W2:Y:S01]  /*2cd0*/  @P2 LDG.E.EF.64 R174, [R32.64] ;  /* 0x0000003c20ae2981 */ /* 0x0000a2000c0e1b00 */
[----:B------:R-:W-:Y:S01]  /*2ce0*/  CS2R R168, SRZ ;  /* 0x0000000000a87805 */ /* 0x000fe2000001ff00 */
[----:B------:R-:W-:Y:S01]  /*2cf0*/  PRMT R163, R163, 0x7632, R163 ;  /* 0x00007632a3a37816 */ /* 0x000fe200000000a3 */
[----:B0-----:R-:W-:-:S05]  /*2d00*/  IMAD.WIDE R32, R31, R114, c[0x0][0x3c0] ;  /* 0x0000f0001f207625 */ /* 0x001fca00078e0272 */
[----:B------:R0:W2:Y:S01]  /*2d10*/  @P2 LDG.E.EF.64 R166, [R32.64] ;  /* 0x0000003c20a62981 */ /* 0x0000a2000c0e1b00 */
[----:B------:R-:W-:Y:S02]  /*2d20*/  SHF.L.U32 R139, R163, 0x10, RZ ;  /* 0x00000010a38b7819 */ /* 0x000fe400000006ff */
[----:B------:R-:W-:Y:S01]  /*2d30*/  CS2R R162, SRZ ;  /* 0x0000000000a27805 */ /* 0x000fe2000001ff00 */
[----:B0-----:R-:W-:Y:S01]  /*2d40*/  IMAD.WIDE R32, R31, R114, c[0x0][0x3a8] ;  /* 0x0000ea001f207625 */ /* 0x001fe200078e0272 */
[----:B------:R-:W-:-:S04]  /*2d50*/  SEL R91, R91, RZ, !P0 ;  /* 0x000000ff5b5b7207 */ /* 0x000fc80004000000 */
[----:B------:R0:W2:Y:S01]  /*2d60*/  @P2 LDG.E.EF.64 R168, [R32.64] ;  /* 0x0000003c20a82981 */ /* 0x0000a2000c0e1b00 */
[----:B------:R-:W-:Y:S01]  /*2d70*/  CS2R R164, SRZ ;  /* 0x0000000000a47805 */ /* 0x000fe2000001ff00 */
[----:B------:R-:W-:Y:S01]  /*2d80*/  FADD R34, R91, 1 ;  /* 0x3f8000005b227421 */ /* 0x000fe20000000000 */
[----:B0-----:R-:W-:Y:S01]  /*2d90*/  IMAD.WIDE R32, R31, R114, c[0x0][0x3f0] ;  /* 0x0000fc001f207625 */ /* 0x001fe200078e0272 */
[----:B------:R-:W-:-:S04]  /*2da0*/  FMUL R139, R139, R192 ;  /* 0x000000c08b8b7220 */ /* 0x000fc80000400000 */
[----:B------:R0:W2:Y:S01]  /*2db0*/  @P2 LDG.E.EF.64 R162, [R32.64] ;  /* 0x0000003c20a22981 */ /* 0x0000a2000c0e1b00 */
[----:B------:R-:W-:Y:S01]  /*2dc0*/  FFMA R139, R139, R34, R88 ;  /* 0x000000228b8b7223 */ /* 0x000fe20000000058 */
[----:B------:R-:W-:-:S04]  /*2dd0*/  IMAD.WIDE R34, R31, R114, c[0x0][0x420] ;  /* 0x000108001f227625 */ /* 0x000fc800078e0272 */
[----:B0-----:R-:W-:-:S05]  /*2de0*/  IMAD.WIDE R32, R31, R114, c[0x0][0x3d8] ;  /* 0x0000f6001f207625 */ /* 0x001fca00078e0272 */
[----:B------:R0:W2:Y:S01]  /*2df0*/  @P2 LDG.E.EF.64 R164, [R32.64] ;  /* 0x0000003c20a42981 */ /* 0x0000a2000c0e1b00 */
[----:B------:R-:W-:Y:S01]  /*2e00*/  SEL R90, R90, RZ, !P0 ;  /* 0x000000ff5a5a7207 */ /* 0x000fe20004000000 */
[----:B------:R-:W-:Y:S01]  /*2e10*/  IMAD.WIDE R88, R31, R114, c[0x0][0x408] ;  /* 0x000102001f587625 */ /* 0x000fe200078e0272 */
[----:B0-----:R-:W-:Y:S01]  /*2e20*/  CS2R R32, SRZ ;  /* 0x0000000000207805 */ /* 0x001fe2000001ff00 */
[----:B------:R-:W-:Y:S01]  /*2e30*/  FFMA R136, R136, R109, R115 ;  /* 0x0000006d88887223 */ /* 0x000fe20000000073 */
[----:B------:R-:W-:-:S04]  /*2e40*/  CS2R R118, SRZ ;  /* 0x0000000000767805 */ /* 0x000fc8000001ff00 */
[----:B------:R0:W2:Y:S01]  /*2e50*/  @P2 LDG.E.EF.64 R32, [R34.64] ;  /* 0x0000003c22202981 */ /* 0x0000a2000c0e1b00 */
[----:B------:R-:W-:Y:S01]  /*2e60*/  IMAD.WIDE R108, R31, R114, c[0x0][0x318] ;  /* 0x0000c6001f6c7625 */ /* 0x000fe200078e0272 */
[----:B------:R-:W-:Y:S01]  /*2e70*/  FADD R111, R90, 1 ;  /* 0x3f8000005a6f7421 */ /* 0x000fe20000000000 */
[----:B------:R-:W-:-:S03]  /*2e80*/  CS2R R160, SRZ ;  /* 0x0000000000a07805 */ /* 0x000fc6000001ff00 */
[----:B------:R1:W2:Y:S01]  /*2e90*/  @P2 LDG.E.EF.64 R118, [R108.64] ;  /* 0x0000003c6c762981 */ /* 0x0002a2000c0e1b00 */
[----:B0-----:R-:W-:Y:S01]  /*2ea0*/  CS2R R34, SRZ ;  /* 0x0000000000227805 */ /* 0x001fe2000001ff00 */
[----:B------:R-:W-:Y:S01]  /*2eb0*/  FFMA R138, R138, R111, R113 ;  /* 0x0000006f8a8a7223 */ /* 0x000fe20000000071 */
[----:B------:R-:W-:-:S04]  /*2ec0*/  IMAD.WIDE R110, R31, R114, c[0x0][0x360] ;  /* 0x0000d8001f6e7625 */ /* 0x000fc800078e0272 */
[----:B------:R0:W2:Y:S01]  /*2ed0*/  @P2 LDG.E.EF.64 R34, [R88.64] ;  /* 0x0000003c58222981 */ /* 0x0000a2000c0e1b00 */
[----:B-1----:R-:W-:Y:S01]  /*2ee0*/  CS2R R108, SRZ ;  /* 0x00000000006c7805 */ /* 0x002fe2000001ff00 */
[----:B------:R-:W-:-:S05]  /*2ef0*/  IMAD.WIDE R112, R31, R114, c[0x0][0x348] ;  /* 0x0000d2001f707625 */ /* 0x000fca00078e0272 */
[----:B------:R1:W2:Y:S01]  /*2f00*/  @P2 LDG.E.EF.64 R108, [R110.64] ;  /* 0x0000003c6e6c2981 */ /* 0x0002a2000c0e1b00 */
[----:B0-----:R-:W-:-:S05]  /*2f10*/  IMAD.WIDE R88, R31, R114, c[0x0][0x438] ;  /* 0x00010e001f587625 */ /* 0x001fca00078e0272 */
[----:B------:R4:W2:Y:S01]  /*2f20*/  @P2 LDG.E.EF.64 R160, [R88.64] ;  /* 0x0000003c58a02981 */ /* 0x0008a2000c0e1b00 */
[----:B-1----:R-:W-:-:S06]  /*2f30*/  CS2R R110, SRZ ;  /* 0x00000000006e7805 */ /* 0x002fcc000001ff00 */
[----:B------:R0:W2:Y:S01]  /*2f40*/  @P2 LDG.E.EF.64 R110, [R112.64] ;  /* 0x0000003c706e2981 */ /* 0x0000a2000c0e1b00 */
[----:B----4-:R-:W-:Y:S02]  /*2f50*/  SEL R88, R128, RZ, P2 ;  /* 0x000000ff80587207 */ /* 0x010fe40001000000 */
[----:B------:R-:W-:Y:S02]  /*2f60*/  SEL R128, R60, RZ, !P0 ;  /* 0x000000ff3c807207 */ /* 0x000fe40004000000 */
[----:B------:R-:W-:-:S03]  /*2f70*/  SHF.L.U32 R60, R88, 0x10, RZ ;  /* 0x00000010583c7819 */ /* 0x000fc600000006ff */
[----:B------:R-:W-:Y:S01]  /*2f80*/  FADD R128, R128, 1 ;  /* 0x3f80000080807421 */ /* 0x000fe20000000000 */
[----:B0-----:R-:W-:Y:S01]  /*2f90*/  SEL R112, R130, RZ, P2 ;  /* 0x000000ff82707207 */ /* 0x001fe20001000000 */
[----:B------:R-:W-:Y:S01]  /*2fa0*/  FMUL R91, R60, R189 ;  /* 0x000000bd3c5b7220 */ /* 0x000fe20000400000 */
[----:B------:R-:W-:-:S03]  /*2fb0*/  SEL R60, R84, RZ, !P0 ;  /* 0x000000ff543c7207 */ /* 0x000fc60004000000 */
[----:B------:R-:W-:Y:S01]  /*2fc0*/  FFMA R128, R91, R128, R136 ;  /* 0x000000805b807223 */ /* 0x000fe20000000088 */
[----:B------:R-:W-:Y:S01]  /*2fd0*/  SHF.L.U32 R91, R112, 0x10, RZ ;  /* 0x00000010705b7819 */ /* 0x000fe200000006ff */
[----:B------:R-:W-:Y:S01]  /*2fe0*/  FADD R60, R60, 1 ;  /* 0x3f8000003c3c7421 */ /* 0x000fe20000000000 */
[----:B------:R-:W-:-:S03]  /*2ff0*/  SEL R84, R129, RZ, P2 ;  /* 0x000000ff81547207 */ /* 0x000fc60001000000 */
        /* <DEDUP_REMOVED lines=11> */
[----:B------:R-:W-:-:S03]  /*30b0*/  PRMT R88, R88, 0x7632, R88 ;  /* 0x0000763258587816 */ /* 0x000fc60000000058 */
[----:B------:R-:W-:Y:S01]  /*30c0*/  FMUL R89, R89, R190 ;  /* 0x000000be59597220 */ /* 0x000fe20000400000 */
[----:B------:R-:W-:-:S03]  /*30d0*/  SEL R61, R61, RZ, !P0 ;  /* 0x000000ff3d3d7207 */ /* 0x000fc60004000000 */
[----:B------:R-:W-:Y:S01]  /*30e0*/  FFMA R130, R89, R60, R130 ;  /* 0x0000003c59827223 */ /* 0x000fe20000000082 */
[----:B------:R-:W-:Y:S01]  /*30f0*/  SHF.L.U32 R60, R88, 0x10, RZ ;  /* 0x00000010583c7819 */ /* 0x000fe200000006ff */
[----:B------:R-:W-:-:S04]  /*3100*/  FADD R129, R61, 1 ;  /* 0x3f8000003d817421 */ /* 0x000fc80000000000 */
[----:B------:R-:W-:Y:S01]  /*3110*/  FMUL R60, R60, R189 ;  /* 0x000000bd3c3c7220 */ /* 0x000fe20000400000 */
[----:B------:R-:W-:-:S03]  /*3120*/  MOV R61, UR15 ;  /* 0x0000000f003d7c02 */ /* 0x000fc60008000f00 */
[----:B------:R-:W-:Y:S01]  /*3130*/  FFMA R129, R60, R129, R137 ;  /* 0x000000813c817223 */ /* 0x000fe20000000089 */
[----:B------:R-:W-:Y:S02]  /*3140*/  MOV R60, UR14 ;  /* 0x0000000e003c7c02 */ /* 0x000fe40008000f00 */
[----:B------:R-:W-:Y:S02]  /*3150*/  PRMT R112, R112, 0x7632, R112 ;  /* 0x0000763270707816 */ /* 0x000fe40000000070 */
[----:B------:R-:W-:Y:S01]  /*3160*/  PRMT R84, R84, 0x7632, R84 ;  /* 0x0000763254547816 */ /* 0x000fe20000000054 */
[----:B------:R-:W-:Y:S01]  /*3170*/  CS2R R88, SRZ ;  /* 0x0000000000587805 */ /* 0x000fe2000001ff00 */
[----:B------:R-:W-:Y:S01]  /*3180*/  CS2R R90, SRZ ;  /* 0x00000000005a7805 */ /* 0x000fe2000001ff00 */
[----:B------:R-:W-:Y:S01]  /*3190*/  IMAD.WIDE.U32 R60, R201, 0x10, R60 ;  /* 0x00000010c93c7825 */ /* 0x000fe200078e003c */
[----:B------:R-:W-:Y:S02]  /*31a0*/  SEL R85, R85, RZ, !P0 ;  /* 0x000000ff55557207 */ /* 0x000fe40004000000 */
[----:B------:R-:W-:-:S02]  /*31b0*/  SHF.L.U32 R113, R112, 0x10, RZ ;  /* 0x0000001070717819 */ /* 0x000fc400000006ff */
[----:B------:R-:W-:Y:S01]  /*31c0*/  SEL R63, R63, RZ, !P0 ;  /* 0x000000ff3f3f7207 */ /* 0x000fe20004000000 */
[----:B------:R0:W4:Y:S01]  /*31d0*/  @!P0 LDG.E.EL.128 R88, [R60.64] ;  /* 0x0000003c3c588981 */ /* 0x000122000c2e1d00 */
[----:B------:R-:W-:Y:S02]  /*31e0*/  SHF.L.U32 R84, R84, 0x10, RZ ;  /* 0x0000001054547819 */ /* 0x000fe400000006ff */
[----:B------:R-:W-:Y:S01]  /*31f0*/  PRMT R131, R131, 0x7632, R131 ;  /* 0x0000763283837816 */ /* 0x000fe20000000083 */
[----:B------:R-:W-:Y:S01]  /*3200*/  FADD R85, R85, 1 ;  /* 0x3f80000055557421 */ /* 0x000fe20000000000 */
[----:B------:R-:W-:Y:S01]  /*3210*/  FMUL R62, R113, R190 ;  /* 0x000000be713e7220 */ /* 0x000fe20000400000 */
[----:B------:R-:W-:Y:S02]  /*3220*/  SEL R87, R87, RZ, !P0 ;  /* 0x000000ff57577207 */ /* 0x000fe40004000000 */
[----:B------:R-:W-:Y:S01]  /*3230*/  SHF.L.U32 R131, R131, 0x10, RZ ;  /* 0x0000001083837819 */ /* 0x000fe200000006ff */
[----:B0-----:R-:W-:Y:S01]  /*3240*/  FADD R61, R63, 1 ;  /* 0x3f8000003f3d7421 */ /* 0x001fe20000000000 */
[----:B------:R-:W-:Y:S01]  /*3250*/  FMUL R60, R84, R189 ;  /* 0x000000bd543c7220 */ /* 0x000fe20000400000 */
[----:B------:R-:W-:-:S02]  /*3260*/  FFMA R129, R62, R85, R129 ;  /* 0x000000553e817223 */ /* 0x000fc40000000081 */
[----:B------:R-:W-:Y:S01]  /*3270*/  FMUL R131, R131, R190 ;  /* 0x000000be83837220 */ /* 0x000fe20000400000 */
[----:B------:R-:W-:Y:S01]  /*3280*/  FFMA R62, R60, R61, R139 ;  /* 0x0000003d3c3e7223 */ /* 0x000fe2000000008b */
[----:B------:R-:W-:Y:S01]  /*3290*/  FADD R60, R87, 1 ;  /* 0x3f800000573c7421 */ /* 0x000fe20000000000 */
[----:B------:R-:W-:Y:S02]  /*32a0*/  SEL R184, R184, RZ, P2 ;  /* 0x000000ffb8b87207 */ /* 0x000fe40001000000 */
[----:B------:R-:W-:Y:S01]  /*32b0*/  SEL R80, R80, RZ, !P0 ;  /* 0x000000ff50507207 */ /* 0x000fe20004000000 */
[----:B------:R-:W-:Y:S01]  /*32c0*/  FFMA R131, R131, R60, R62 ;  /* 0x0000003c83837223 */ /* 0x000fe2000000003e */
[----:B------:R-:W-:Y:S02]  /*32d0*/  SHF.L.U32 R62, R184, 0x10, RZ ;  /* 0x00000010b83e7819 */ /* 0x000fe400000006ff */
[----:B------:R-:W-:Y:S01]  /*32e0*/  MOV R60, UR20 ;  /* 0x00000014003c7c02 */ /* 0x000fe20008000f00 */
[----:B------:R-:W-:Y:S01]  /*32f0*/  FADD R112, R80, 1 ;  /* 0x3f80000050707421 */ /* 0x000fe20000000000 */
[----:B------:R-:W-:Y:S01]  /*3300*/  MOV R61, UR21 ;  /* 0x00000015003d7c02 */ /* 0x000fe20008000f00 */
[----:B------:R-:W-:Y:S01]  /*3310*/  FMUL R63, R62, R183 ;  /* 0x000000b73e3f7220 */ /* 0x000fe20000400000 */
[----:B------:R-:W-:Y:S01]  /*3320*/  SEL R186, R186, RZ, P2 ;  /* 0x000000ffbaba7207 */ /* 0x000fe20001000000 */
[----:B------:R-:W-:Y:S01]  /*3330*/  CS2R R84, SRZ ;  /* 0x0000000000547805 */ /* 0x000fe2000001ff00 */
[----:B------:R-:W-:Y:S01]  /*3340*/  CS2R R86, SRZ ;  /* 0x0000000000567805 */ /* 0x000fe2000001ff00 */
[----:B------:R-:W-:Y:S01]  /*3350*/  IMAD.WIDE.U32 R60, R201, 0x10, R60 ;  /* 0x00000010c93c7825 */ /* 0x000fe200078e003c */
[----:B------:R-:W-:Y:S01]  /*3360*/  FFMA R112, R63, R112, R128 ;  /* 0x000000703f707223 */ /* 0x000fe20000000080 */
[----:B------:R-:W-:-:S02]  /*3370*/  SEL R62, R72, RZ, !P0 ;  /* 0x000000ff483e7207 */ /* 0x000fc40004000000 */
[----:B------:R-:W-:Y:S01]  /*3380*/  SHF.L.U32 R63, R186, 0x10, RZ ;  /* 0x00000010ba3f7819 */ /* 0x000fe200000006ff */
[----:B------:R0:W4:Y:S01]  /*3390*/  @!P0 LDG.E.EL.128 R84, [R60.64] ;  /* 0x0000003c3c548981 */ /* 0x000122000c2e1d00 */
[----:B------:R-:W-:Y:S01]  /*33a0*/  SEL R185, R185, RZ, P2 ;  /* 0x000000ffb9b97207 */ /* 0x000fe20001000000 */
[----:B------:R-:W-:Y:S01]  /*33b0*/  FADD R62, R62, 1 ;  /* 0x3f8000003e3e7421 */ /* 0x000fe20000000000 */
[----:B------:R-:W-:Y:S01]  /*33c0*/  SEL R82, R82, RZ, !P0 ;  /* 0x000000ff52527207 */ /* 0x000fe20004000000 */
[----:B0-----:R-:W-:Y:S01]  /*33d0*/  FMUL R61, R63, R188 ;  /* 0x000000bc3f3d7220 */ /* 0x001fe20000400000 */
[----:B------:R-:W-:-:S03]  /*33e0*/  SHF.L.U32 R60, R185, 0x10, RZ ;  /* 0x00000010b93c7819 */ /* 0x000fc600000006ff */
[----:B------:R-:W-:Y:S01]  /*33f0*/  FADD R114, R82, 1 ;  /* 0x3f80000052727421 */ /* 0x000fe20000000000 */
[----:B------:R-:W-:Y:S01]  /*3400*/  FFMA R112, R61, R62, R112 ;  /* 0x0000003e3d707223 */ /* 0x000fe20000000070 */
[----:B------:R-:W-:Y:S01]  /*3410*/  SEL R187, R187, RZ, P2 ;  /* 0x000000ffbbbb7207 */ /* 0x000fe20001000000 */
[----:B------:R-:W-:Y:S01]  /*3420*/  FMUL R61, R60, R183 ;  /* 0x000000b73c3d7220 */ /* 0x000fe20000400000 */
[----:B------:R-:W-:-:S03]  /*3430*/  SEL R60, R74, RZ, !P0 ;  /* 0x000000ff4a3c7207 */ /* 0x000fc60004000000 */
[----:B------:R-:W-:Y:S01]  /*3440*/  FFMA R114, R61, R114, R130 ;  /* 0x000000723d727223 */ /* 0x000fe20000000082 */
[----:B------:R-:W-:Y:S01]  /*3450*/  SHF.L.U32 R61, R187, 0x10, RZ ;  /* 0x00000010bb3d7819 */ /* 0x000fe200000006ff */
[----:B------:R-:W-:Y:S01]  /*3460*/  FADD R60, R60, 1 ;  /* 0x3f8000003c3c7421 */ /* 0x000fe20000000000 */
[----:B------:R-:W-:-:S03]  /*3470*/  PRMT R184, R184, 0x7632, R184 ;  /* 0x00007632b8b87816 */ /* 0x000fc600000000b8 */
[----:B------:R-:W-:Y:S01]  /*3480*/  FMUL R61, R61, R188 ;  /* 0x000000bc3d3d7220 */ /* 0x000fe20000400000 */
[----:B------:R-:W-:Y:S02]  /*3490*/  SEL R81, R81, RZ, !P0 ;  /* 0x000000ff51517207 */ /* 0x000fe40004000000 */
[----:B------:R-:W-:Y:S01]  /*34a0*/  PRMT R186, R186, 0x7632, R186 ;  /* 0x00007632baba7816 */ /* 0x000fe200000000ba */
[----:B------:R-:W-:Y:S01]  /*34b0*/  FFMA R114, R61, R60, R114 ;  /* 0x0000003c3d727223 */ /* 0x000fe20000000072 */
[----:B------:R-:W-:Y:S01]  /*34c0*/  SHF.L.U32 R60, R184, 0x10, RZ ;  /* 0x00000010b83c7819 */ /* 0x000fe200000006ff */
[----:B------:R-:W-:Y:S01]  /*34d0*/  FADD R113, R81, 1 ;  /* 0x3f80000051717421 */ /* 0x000fe20000000000 */
[----:B------:R-:W-:Y:S02]  /*34e0*/  SEL R73, R73, RZ, !P0 ;  /* 0x000000ff49497207 */ /* 0x000fe40004000000 */
[----:B------:R-:W-:Y:S01]  /*34f0*/  SHF.L.U32 R115, R186, 0x10, RZ ;  /* 0x00000010ba737819 */ /* 0x000fe200000006ff */
[----:B------:R-:W-:Y:S01]  /*3500*/  FMUL R60, R60, R183 ;  /* 0x000000b73c3c7220 */ /* 0x000fe20000400000 */
[----:B------:R-:W-:Y:S01]  /*3510*/  PRMT R185, R185, 0x7632, R185 ;  /* 0x00007632b9b97816 */ /* 0x000fe200000000b9 */
[----:B------:R-:W-:-:S02]  /*3520*/  FADD R73, R73, 1 ;  /* 0x3f80000049497421 */ /* 0x000fc40000000000 */
[----:B------:R-:W-:Y:S01]  /*3530*/  FFMA R113, R60, R113, R129 ;  /* 0x000000713c717223 */ /* 0x000fe20000000081 */
[-C--:B------:R-:W-:Y:S01]  /*3540*/  FMUL R72, R115, R188.reuse ;  /* 0x000000bc73487220 */ /* 0x080fe20000400000 */
[----:B------:R-:W-:Y:S02]  /*3550*/  MOV R80, UR18 ;  /* 0x0000001200507c02 */ /* 0x000fe40008000f00 */
[----:B------:R-:W-:Y:S01]  /*3560*/  MOV R81, UR19 ;  /* 0x0000001300517c02 */ /* 0x000fe20008000f00 */
[----:B------:R-:W-:Y:S01]  /*3570*/  FFMA R113, R72, R73, R113 ;  /* 0x0000004948717223 */ /* 0x000fe20000000071 */
[----:B------:R-:W-:Y:S02]  /*3580*/  SEL R73, R83, RZ, !P0 ;  /* 0x000000ff53497207 */ /* 0x000fe40004000000 */
[----:B------:R-:W-:Y:S02]  /*3590*/  SHF.L.U32 R72, R185, 0x10, RZ ;  /* 0x00000010b9487819 */ /* 0x000fe400000006ff */
[----:B------:R-:W-:Y:S01]  /*35a0*/  PRMT R187, R187, 0x7632, R187 ;  /* 0x00007632bbbb7816 */ /* 0x000fe200000000bb */
[----:B------:R-:W-:Y:S01]  /*35b0*/  CS2R R60, SRZ ;  /* 0x00000000003c7805 */ /* 0x000fe2000001ff00 */
[----:B------:R-:W-:Y:S01]  /*35c0*/  CS2R R62, SRZ ;  /* 0x00000000003e7805 */ /* 0x000fe2000001ff00 */
[----:B------:R-:W-:Y:S01]  /*35d0*/  IMAD.WIDE.U32 R80, R201, 0x10, R80 ;  /* 0x00000010c9507825 */ /* 0x000fe200078e0050 */
[----:B------:R-:W-:Y:S01]  /*35e0*/  SEL R75, R75, RZ, !P0 ;  /* 0x000000ff4b4b7207 */ /* 0x000fe20004000000 */
[----:B------:R-:W-:Y:S01]  /*35f0*/  FADD R73, R73, 1 ;  /* 0x3f80000049497421 */ /* 0x000fe20000000000 */
[----:B------:R-:W-:Y:S01]  /*3600*/  FMUL R72, R72, R183 ;  /* 0x000000b748487220 */ /* 0x000fe20000400000 */
[----:B------:R-:W-:Y:S01]  /*3610*/  SHF.L.U32 R115, R187, 0x10, RZ ;  /* 0x00000010bb737819 */ /* 0x000fe200000006ff */
[----:B------:R0:W4:Y:S02]  /*3620*/  @!P0 LDG.E.EL.128 R60, [R80.64] ;  /* 0x0000003c503c8981 */ /* 0x000124000c2e1d00 */
[----:B------:R-:W-:Y:S01]  /*3630*/  FFMA R74, R72, R73, R131 ;  /* 0x00000049484a7223 */ /* 0x000fe20000000083 */
[----:B------:R-:W-:Y:S01]  /*3640*/  FADD R72, R75, 1 ;  /* 0x3f8000004b487421 */ /* 0x000fe20000000000 */
[----:B------:R-:W-:Y:S01]  /*3650*/  FMUL R115, R115, R188 ;  /* 0x000000bc73737220 */ /* 0x000fe20000400000 */
[----:B0-----:R-:W-:-:S02]  /*3660*/  MOV R80, UR24 ;  /* 0x0000001800507c02 */ /* 0x001fc40008000f00 */
[----:B------:R-:W-:Y:S01]  /*3670*/  MOV R81, UR25 ;  /* 0x0000001900517c02 */ /* 0x000fe20008000f00 */
[----:B------:R-:W-:Y:S02]  /*3680*/  FFMA R115, R115, R72, R74 ;  /* 0x0000004873737223 */ /* 0x000fe4000000004a */
[----:B------:R-:W-:Y:S01]  /*3690*/  CS2R R72, SRZ ;  /* 0x0000000000487805 */ /* 0x000fe2000001ff00 */
[----:B------:R-:W-:Y:S01]  /*36a0*/  CS2R R74, SRZ ;  /* 0x00000000004a7805 */ /* 0x000fe2000001ff00 */
[----:B------:R-:W-:-:S05]  /*36b0*/  IMAD.WIDE.U32 R80, R201, 0x10, R80 ;  /* 0x00000010c9507825 */ /* 0x000fca00078e0050 */
[----:B------:R0:W4:Y:S02]  /*36c0*/  @!P0 LDG.E.EL.128 R72, [R80.64] ;  /* 0x0000003c50488981 */ /* 0x000124000c2e1d00 */
[----:B0-----:R-:W-:Y:S02]  /*36d0*/  SEL R80, R124, RZ, P2 ;  /* 0x000000ff7c507207 */ /* 0x001fe40001000000 */
[----:B------:R-:W-:Y:S02]  /*36e0*/  SEL R124, R68, RZ, !P0 ;  /* 0x000000ff447c7207 */ /* 0x000fe40004000000 */
[----:B------:R-:W-:Y:S02]  /*36f0*/  SHF.L.U32 R68, R80, 0x10, RZ ;  /* 0x0000001050447819 */ /* 0x000fe400000006ff */
[----:B------:R-:W-:Y:S01]  /*3700*/  SEL R184, R126, RZ, P2 ;  /* 0x000000ff7eb87207 */ /* 0x000fe20001000000 */
[----:B------:R-:W-:Y:S02]  /*3710*/  FADD R124, R124, 1 ;  /* 0x3f8000007c7c7421 */ /* 0x000fe40000000000 */
        /* <DEDUP_REMOVED lines=48> */
[----:B------:R-:W-:-:S03]  /*3a20*/  MOV R69, UR29 ;  /* 0x0000001d00457c02 */ /* 0x000fc60008000f00 */
[----:B------:R-:W-:Y:S01]  /*3a30*/  FFMA R127, R127, R68, R70 ;  /* 0x000000447f7f7223 */ /* 0x000fe20000000046 */
[----:B------:R-:W-:Y:S01]  /*3a40*/  MOV R68, UR28 ;  /* 0x0000001c00447c02 */ /* 0x000fe20008000f00 */
[----:B------:R-:W-:Y:S01]  /*3a50*/  CS2R R76, SRZ ;  /* 0x00000000004c7805 */ /* 0x000fe2000001ff00 */
[----:B------:R-:W-:-:S03]  /*3a60*/  CS2R R78, SRZ ;  /* 0x00000000004e7805 */ /* 0x000fc6000001ff00 */
[----:B------:R-:W-:-:S05]  /*3a70*/  IMAD.WIDE.U32 R68, R201, 0x10, R68 ;  /* 0x00000010c9447825 */ /* 0x000fca00078e0044 */
[----:B------:R2:W4:Y:S02]  /*3a80*/  @!P0 LDG.E.EL.128 R76, [R68.64] ;  /* 0x0000003c444c8981 */ /* 0x000524000c2e1d00 */
[----:B--2---:R-:W-:Y:S02]  /*3a90*/  SEL R68, R120, RZ, P2 ;  /* 0x000000ff78447207 */ /* 0x004fe40001000000 */
[----:B------:R-:W-:Y:S02]  /*3aa0*/  SEL R120, R64, RZ, !P0 ;  /* 0x000000ff40787207 */ /* 0x000fe40004000000 */
[----:B------:R-:W-:Y:S02]  /*3ab0*/  SHF.L.U32 R64, R68, 0x10, RZ ;  /* 0x0000001044407819 */ /* 0x000fe400000006ff */
[----:B---3--:R-:W-:Y:S01]  /*3ac0*/  SEL R184, R122, RZ, P2 ;  /* 0x000000ff7ab87207 */ /* 0x008fe20001000000 */
[----:B------:R-:W-:Y:S02]  /*3ad0*/  FADD R120, R120, 1 ;  /* 0x3f80000078787421 */ /* 0x000fe40000000000 */
[----:B------:R-:W-:Y:S01]  /*3ae0*/  FMUL R71, R64, R179 ;  /* 0x000000b340477220 */ /* 0x000fe20000400000 */
[----:B------:R-:W-:-:S03]  /*3af0*/  SEL R56, R56, RZ, !P0 ;  /* 0x000000ff38387207 */ /* 0x000fc60004000000 */
[----:B------:R-:W-:Y:S01]  /*3b00*/  FFMA R120, R71, R120, R124 ;  /* 0x0000007847787223 */ /* 0x000fe2000000007c */
[----:B------:R-:W-:Y:S01]  /*3b10*/  SHF.L.U32 R71, R184, 0x10, RZ ;  /* 0x00000010b8477819 */ /* 0x000fe200000006ff */
[----:B------:R-:W-:-:S04]  /*3b20*/  FADD R56, R56, 1 ;  /* 0x3f80000038387421 */ /* 0x000fc80000000000 */
[----:B------:R-:W-:-:S04]  /*3b30*/  FMUL R69, R71, R180 ;  /* 0x000000b447457220 */ /* 0x000fc80000400000 */
[----:B------:R-:W-:Y:S01]  /*3b40*/  FFMA R120, R69, R56, R120 ;  /* 0x0000003845787223 */ /* 0x000fe20000000078 */
[----:B------:R-:W-:Y:S02]  /*3b50*/  SEL R56, R121, RZ, P2 ;  /* 0x000000ff79387207 */ /* 0x000fe40001000000 */
        /* <DEDUP_REMOVED lines=13> */
[----:B------:R-:W-:Y:S02]  /*3c30*/  SHF.L.U32 R58, R68, 0x10, RZ ;  /* 0x00000010443a7819 */ /* 0x000fe400000006ff */
[----:B------:R-:W-:Y:S01]  /*3c40*/  PRMT R184, R184, 0x7632, R184 ;  /* 0x00007632b8b87816 */ /* 0x000fe200000000b8 */
[----:B------:R-:W-:Y:S01]  /*3c50*/  FADD R121, R65, 1 ;  /* 0x3f80000041797421 */ /* 0x000fe20000000000 */
[----:B------:R-:W-:Y:S01]  /*3c60*/  SEL R57, R57, RZ, !P0 ;  /* 0x000000ff39397207 */ /* 0x000fe20004000000 */
[----:B------:R-:W-:Y:S01]  /*3c70*/  FMUL R58, R58, R179 ;  /* 0x000000b33a3a7220 */ /* 0x000fe20000400000 */
[----:B------:R-:W-:-:S03]  /*3c80*/  SHF.L.U32 R185, R184, 0x10, RZ ;  /* 0x00000010b8b97819 */ /* 0x000fc600000006ff */
[----:B------:R-:W-:Y:S01]  /*3c90*/  FFMA R121, R58, R121, R125 ;  /* 0x000000793a797223 */ /* 0x000fe2000000007d */
[----:B------:R-:W-:Y:S01]  /*3ca0*/  FADD R57, R57, 1 ;  /* 0x3f80000039397421 */ /* 0x000fe20000000000 */
[----:B------:R-:W-:Y:S01]  /*3cb0*/  FMUL R58, R185, R180 ;  /* 0x000000b4b93a7220 */ /* 0x000fe20000400000 */
[----:B------:R-:W-:-:S03]  /*3cc0*/  PRMT R56, R56, 0x7632, R56 ;  /* 0x0000763238387816 */ /* 0x000fc60000000038 */
[----:B------:R-:W-:Y:S01]  /*3cd0*/  FFMA R121, R58, R57, R121 ;  /* 0x000000393a797223 */ /* 0x000fe20000000079 */
[----:B------:R-:W-:Y:S02]  /*3ce0*/  SEL R57, R67, RZ, !P0 ;  /* 0x000000ff43397207 */ /* 0x000fe40004000000 */
[----:B------:R-:W-:Y:S02]  /*3cf0*/  SHF.L.U32 R56, R56, 0x10, RZ ;  /* 0x0000001038387819 */ /* 0x000fe400000006ff */
[----:B------:R-:W-:Y:S01]  /*3d00*/  PRMT R123, R123, 0x7632, R123 ;  /* 0x000076327b7b7816 */ /* 0x000fe2000000007b */
[----:B------:R-:W-:Y:S01]  /*3d10*/  FADD R57, R57, 1 ;  /* 0x3f80000039397421 */ /* 0x000fe20000000000 */
[----:B------:R-:W-:Y:S01]  /*3d20*/  SEL R59, R59, RZ, !P0 ;  /* 0x000000ff3b3b7207 */ /* 0x000fe20004000000 */
[----:B------:R-:W-:Y:S01]  /*3d30*/  FMUL R56, R56, R179 ;  /* 0x000000b338387220 */ /* 0x000fe20000400000 */
[----:B------:R-:W-:Y:S02]  /*3d40*/  SHF.L.U32 R123, R123, 0x10, RZ ;  /* 0x000000107b7b7819 */ /* 0x000fe400000006ff */
[----:B------:R-:W-:Y:S01]  /*3d50*/  MOV R64, UR26 ;  /* 0x0000001a00407c02 */ /* 0x000fe20008000f00 */
[----:B------:R-:W-:Y:S01]  /*3d60*/  FFMA R58, R56, R57, R127 ;  /* 0x00000039383a7223 */ /* 0x000fe2000000007f */
[----:B------:R-:W-:Y:S01]  /*3d70*/  MOV R65, UR27 ;  /* 0x0000001b00417c02 */ /* 0x000fe20008000f00 */
[----:B------:R-:W-:Y:S01]  /*3d80*/  FADD R56, R59, 1 ;  /* 0x3f8000003b387421 */ /* 0x000fe20000000000 */
[----:B------:R-:W-:Y:S01]  /*3d90*/  FMUL R123, R123, R180 ;  /* 0x000000b47b7b7220 */ /* 0x000fe20000400000 */
[----:B------:R-:W-:Y:S01]  /*3da0*/  CS2R R68, SRZ ;  /* 0x0000000000447805 */ /* 0x000fe2000001ff00 */
[----:B------:R-:W-:Y:S01]  /*3db0*/  CS2R R70, SRZ ;  /* 0x0000000000467805 */ /* 0x000fe2000001ff00 */
[----:B------:R-:W-:Y:S01]  /*3dc0*/  IMAD.WIDE.U32 R64, R201, 0x10, R64 ;  /* 0x00000010c9407825 */ /* 0x000fe200078e0040 */
[----:B------:R-:W-:Y:S01]  /*3dd0*/  FFMA R123, R123, R56, R58 ;  /* 0x000000387b7b7223 */ /* 0x000fe2000000003a */
[----:B------:R-:W-:-:S02]  /*3de0*/  MOV R56, UR32 ;  /* 0x0000002000387c02 */ /* 0x000fc40008000f00 */
[----:B------:R-:W-:Y:S01]  /*3df0*/  MOV R57, UR33 ;  /* 0x0000002100397c02 */ /* 0x000fe20008000f00 */
[----:B------:R0:W2:Y:S01]  /*3e00*/  @!P0 LDG.E.EL.128 R68, [R64.64] ;  /* 0x0000003c40448981 */ /* 0x0000a2000c2e1d00 */
[----:B------:R-:W-:-:S03]  /*3e10*/  CS2R R66, SRZ ;  /* 0x0000000000427805 */ /* 0x000fc6000001ff00 */
[----:B------:R-:W-:Y:S01]  /*3e20*/  IMAD.WIDE.U32 R56, R201, 0x10, R56 ;  /* 0x00000010c9387825 */ /* 0x000fe200078e0038 */
[----:B0-----:R-:W-:-:S06]  /*3e30*/  CS2R R64, SRZ ;  /* 0x0000000000407805 */ /* 0x001fcc000001ff00 */
[----:B------:R0:W3:Y:S02]  /*3e40*/  @!P0 LDG.E.EL.128 R64, [R56.64] ;  /* 0x0000003c38408981 */ /* 0x0000e4000c2e1d00 */
        /* <DEDUP_REMOVED lines=40> */
[----:B------:R0:W2:Y:S01]  /*40d0*/  @!P0 LDG.E.EL.128 R56, [R48.64] ;  /* 0x0000003c30388981 */ /* 0x0000a2000c2e1d00 */
        /* <DEDUP_REMOVED lines=18> */
[----:B------:R0:W2:Y:S02]  /*4200*/  @!P0 LDG.E.EL.128 R52, [R48.64] ;  /* 0x0000003c30348981 */ /* 0x0000a4000c2e1d00 */
        /* <DEDUP_REMOVED lines=41> */
[----:B------:R-:W-:Y:S01]  /*44a0*/  SHF.L.U32 R44, R44, 0x10, RZ ;  /* 0x000000102c2c7819 */ /* 0x000fe200000006ff */
[----:B------:R-:W-:Y:S01]  /*44b0*/  FADD R45, R45, 1 ;  /* 0x3f8000002d2d7421 */ /* 0x000fe20000000000 */
[----:B------:R-:W-:Y:S01]  /*44c0*/  FMUL R38, R185, R176 ;  /* 0x000000b0b9267220 */ /* 0x000fe20000400000 */
[----:B------:R-:W-:Y:S02]  /*44d0*/  PRMT R111, R111, 0x7632, R111 ;  /* 0x000076326f6f7816 */ /* 0x000fe4000000006f */
[----:B------:R-:W-:Y:S01]  /*44e0*/  SEL R47, R47, RZ, !P0 ;  /* 0x000000ff2f2f7207 */ /* 0x000fe20004000000 */
[----:B------:R-:W-:Y:S01]  /*44f0*/  FFMA R109, R38, R45, R109 ;  /* 0x0000002d266d7223 */ /* 0x000fe2000000006d */
[----:B------:R-:W-:Y:S01]  /*4500*/  SEL R172, R172, RZ, P2 ;  /* 0x000000ffacac7207 */ /* 0x000fe20001000000 */
[----:B0-----:R-:W-:Y:S01]  /*4510*/  FADD R37, R39, 1 ;  /* 0x3f80000027257421 */ /* 0x001fe20000000000 */
[----:B------:R-:W-:Y:S01]  /*4520*/  FMUL R36, R44, R171 ;  /* 0x000000ab2c247220 */ /* 0x000fe20000400000 */
[----:B------:R-:W-:-:S03]  /*4530*/  SHF.L.U32 R111, R111, 0x10, RZ ;  /* 0x000000106f6f7819 */ /* 0x000fc600000006ff */
[----:B------:R-:W-:Y:S01]  /*4540*/  FFMA R38, R36, R37, R119 ;  /* 0x0000002524267223 */ /* 0x000fe20000000077 */
[----:B------:R-:W-:Y:S01]  /*4550*/  FADD R36, R47, 1 ;  /* 0x3f8000002f247421 */ /* 0x000fe20000000000 */
[----:B------:R-:W-:Y:S02]  /*4560*/  SEL R92, R92, RZ, !P0 ;  /* 0x000000ff5c5c7207 */ /* 0x000fe40004000000 */
[----:B------:R-:W-:Y:S01]  /*4570*/  SHF.L.U32 R47, R172, 0x10, RZ ;  /* 0x00000010ac2f7819 */ /* 0x000fe200000006ff */
[----:B------:R-:W-:Y:S01]  /*4580*/  FMUL R111, R111, R176 ;  /* 0x000000b06f6f7220 */ /* 0x000fe20000400000 */
[----:B------:R-:W-:Y:S01]  /*4590*/  MOV R44, UR40 ;  /* 0x00000028002c7c02 */ /* 0x000fe20008000f00 */
[----:B------:R-:W-:Y:S01]  /*45a0*/  FADD R92, R92, 1 ;  /* 0x3f8000005c5c7421 */ /* 0x000fe20000000000 */
[----:B------:R-:W-:Y:S01]  /*45b0*/  MOV R45, UR41 ;  /* 0x00000029002d7c02 */ /* 0x000fe20008000f00 */
[----:B------:R-:W-:Y:S01]  /*45c0*/  FMUL R47, R47, R0 ;  /* 0x000000002f2f7220 */ /* 0x000fe20000400000 */
[----:B------:R-:W-:Y:S01]  /*45d0*/  SEL R174, R174, RZ, P2 ;  /* 0x000000ffaeae7207 */ /* 0x000fe20001000000 */
[----:B------:R-:W-:-:S02]  /*45e0*/  FFMA R111, R111, R36, R38 ;  /* 0x000000246f6f7223 */ /* 0x000fc40000000026 */
[----:B------:R-:W-:Y:S01]  /*45f0*/  CS2R R36, SRZ ;  /* 0x0000000000247805 */ /* 0x000fe2000001ff00 */
[----:B------:R-:W-:Y:S01]  /*4600*/  CS2R R38, SRZ ;  /* 0x0000000000267805 */ /* 0x000fe2000001ff00 */
[----:B------:R-:W-:Y:S01]  /*4610*/  IMAD.WIDE.U32 R44, R201, 0x10, R44 ;  /* 0x00000010c92c7825 */ /* 0x000fe200078e002c */
[----:B------:R-:W-:Y:S01]  /*4620*/  FFMA R92, R47, R92, R108 ;  /* 0x0000005c2f5c7223 */ /* 0x000fe2000000006c */
[----:B------:R-:W-:Y:S02]  /*4630*/  SEL R40, R40, RZ, !P0 ;  /* 0x000000ff28287207 */ /* 0x000fe40004000000 */
[----:B------:R-:W-:Y:S01]  /*4640*/  SHF.L.U32 R47, R174, 0x10, RZ ;  /* 0x00000010ae2f7819 */ /* 0x000fe200000006ff */
[----:B------:R0:W2:Y:S02]  /*4650*/  @!P0 LDG.E.EL.128 R36, [R44.64] ;  /* 0x0000003c2c248981 */ /* 0x0000a4000c2e1d00 */
[----:B------:R-:W-:Y:S02]  /*4660*/  FADD R40, R40, 1 ;  /* 0x3f80000028287421 */ /* 0x000fe40000000000 */
[----:B0-----:R-:W-:-:S04]  /*4670*/  FMUL R45, R47, R170 ;  /* 0x000000aa2f2d7220 */ /* 0x001fc80000400000 */
        /* <DEDUP_REMOVED lines=28> */
[----:B------:R-:W-:Y:S02]  /*4840*/  MOV R172, UR38 ;  /* 0x0000002600ac7c02 */ /* 0x000fe40008000f00 */
[----:B------:R-:W-:Y:S02]  /*4850*/  MOV R173, UR39 ;  /* 0x0000002700ad7c02 */ /* 0x000fe40008000f00 */
[----:B------:R-:W-:Y:S01]  /*4860*/  PRMT R175, R175, 0x7632, R175 ;  /* 0x00007632afaf7816 */ /* 0x000fe200000000af */
[----:B------:R-:W-:Y:S01]  /*4870*/  CS2R R44, SRZ ;  /* 0x00000000002c7805 */ /* 0x000fe2000001ff00 */
[----:B------:R-:W-:Y:S01]  /*4880*/  CS2R R46, SRZ ;  /* 0x00000000002e7805 */ /* 0x000fe2000001ff00 */
[----:B------:R-:W-:Y:S01]  /*4890*/  FMUL R40, R95, R0 ;  /* 0x000000005f287220 */ /* 0x000fe20000400000 */
[----:B------:R-:W-:Y:S01]  /*48a0*/  IMAD.WIDE.U32 R172, R201, 0x10, R172 ;  /* 0x00000010c9ac7825 */ /* 0x000fe200078e00ac */
[----:B------:R-:W-:Y:S01]  /*48b0*/  SEL R43, R43, RZ, !P0 ;  /* 0x000000ff2b2b7207 */ /* 0x000fe20004000000 */
[----:B------:R-:W-:Y:S01]  /*48c0*/  FADD R41, R41, 1 ;  /* 0x3f80000029297421 */ /* 0x000fe20000000000 */
[----:B------:R-:W-:-:S02]  /*48d0*/  SHF.L.U32 R95, R175, 0x10, RZ ;  /* 0x00000010af5f7819 */ /* 0x000fc400000006ff */
[----:B------:R-:W-:Y:S01]  /*48e0*/  SEL R166, R166, RZ, P2 ;  /* 0x000000ffa6a67207 */ /* 0x000fe20001000000 */
[----:B------:R-:W-:Y:S01]  /*48f0*/  FFMA R42, R40, R41, R111 ;  /* 0x00000029282a7223 */ /* 0x000fe2000000006f */
[----:B------:R0:W2:Y:S01]  /*4900*/  @!P0 LDG.E.EL.128 R44, [R172.64] ;  /* 0x0000003cac2c8981 */ /* 0x0000a2000c2e1d00 */
[----:B------:R-:W-:Y:S01]  /*4910*/  FADD R40, R43, 1 ;  /* 0x3f8000002b287421 */ /* 0x000fe20000000000 */
[----:B------:R-:W-:Y:S01]  /*4920*/  FMUL R95, R95, R170 ;  /* 0x000000aa5f5f7220 */ /* 0x000fe20000400000 */
[----:B------:R-:W-:Y:S02]  /*4930*/  SEL R174, R152, RZ, !P0 ;  /* 0x000000ff98ae7207 */ /* 0x000fe40004000000 */
[----:B------:R-:W-:Y:S01]  /*4940*/  SHF.L.U32 R152, R166, 0x10, RZ ;  /* 0x00000010a6987819 */ /* 0x000fe200000006ff */
[----:B------:R-:W-:Y:S01]  /*4950*/  FFMA R95, R95, R40, R42 ;  /* 0x000000285f5f7223 */ /* 0x000fe2000000002a */
[----:B0-----:R-:W-:Y:S02]  /*4960*/  MOV R172, UR44 ;  /* 0x0000002c00ac7c02 */ /* 0x001fe40008000f00 */
[----:B------:R-:W-:Y:S01]  /*4970*/  MOV R173, UR45 ;  /* 0x0000002d00ad7c02 */ /* 0x000fe20008000f00 */
[----:B------:R-:W-:Y:S01]  /*4980*/  CS2R R40, SRZ ;  /* 0x0000000000287805 */ /* 0x000fe2000001ff00 */
[----:B------:R-:W-:Y:S01]  /*4990*/  CS2R R42, SRZ ;  /* 0x00000000002a7805 */ /* 0x000fe2000001ff00 */
[----:B------:R-:W-:Y:S01]  /*49a0*/  FMUL R175, R152, R3 ;  /* 0x0000000398af7220 */ /* 0x000fe20000400000 */
[----:B------:R-:W-:Y:S01]  /*49b0*/  SEL R152, R168, RZ, P2 ;  /* 0x000000ffa8987207 */ /* 0x000fe20001000000 */
[----:B------:R-:W-:Y:S01]  /*49c0*/  IMAD.WIDE.U32 R172, R201, 0x10, R172 ;  /* 0x00000010c9ac7825 */ /* 0x000fe200078e00ac */
[----:B------:R-:W-:-:S02]  /*49d0*/  SEL R168, R167, RZ, P2 ;  /* 0x000000ffa7a87207 */ /* 0x000fc40001000000 */
[----:B------:R-:W-:Y:S02]  /*49e0*/  SEL R154, R154, RZ, !P0 ;  /* 0x000000ff9a9a7207 */ /* 0x000fe40004000000 */
[----:B------:R0:W2:Y:S03]  /*49f0*/  @!P0 LDG.E.EL.128 R40, [R172.64] ;  /* 0x0000003cac288981 */ /* 0x0000a6000c2e1d00 */
[----:B------:R-:W-:Y:S01]  /*4a00*/  FADD R154, R154, 1 ;  /* 0x3f8000009a9a7421 */ /* 0x000fe20000000000 */
[----:B0-----:R-:W-:-:S05]  /*4a10*/  SHF.L.U32 R172, R168, 0x10, RZ ;  /* 0x00000010a8ac7819 */ /* 0x001fca00000006ff */
[----:B------:R-:W-:Y:S01]  /*4a20*/  FMUL R167, R172, R3 ;  /* 0x00000003aca77220 */ /* 0x000fe20000400000 */
[----:B------:R-:W-:Y:S02]  /*4a30*/  SEL R172, R169, RZ, P2 ;  /* 0x000000ffa9ac7207 */ /* 0x000fe40001000000 */
[----:B------:R-:W-:Y:S01]  /*4a40*/  SEL R158, R158, RZ, !P0 ;  /* 0x000000ff9e9e7207 */ /* 0x000fe20004000000 */
[----:B------:R-:W-:Y:S01]  /*4a50*/  FFMA R154, R167, R154, R94 ;  /* 0x0000009aa79a7223 */ /* 0x000fe2000000005e */
[----:B------:R-:W-:Y:S01]  /*4a60*/  SHF.L.U32 R167, R172, 0x10, RZ ;  /* 0x00000010aca77819 */ /* 0x000fe200000006ff */
[----:B------:R-:W-:Y:S01]  /*4a70*/  FADD R174, R174, 1 ;  /* 0x3f800000aeae7421 */ /* 0x000fe20000000000 */
[----:B------:R-:W-:Y:S01]  /*4a80*/  PRMT R166, R166, 0x7632, R166 ;  /* 0x00007632a6a67816 */ /* 0x000fe200000000a6 */
[----:B------:R-:W-:Y:S02]  /*4a90*/  FADD R158, R158, 1 ;  /* 0x3f8000009e9e7421 */ /* 0x000fe40000000000 */
[----:B------:R-:W-:Y:S01]  /*4aa0*/  FMUL R167, R167, R2 ;  /* 0x00000002a7a77220 */ /* 0x000fe20000400000 */
[----:B------:R-:W-:Y:S01]  /*4ab0*/  FFMA R174, R175, R174, R92 ;  /* 0x000000aeafae7223 */ /* 0x000fe2000000005c */
[----:B------:R-:W-:-:S02]  /*4ac0*/  SHF.L.U32 R175, R152, 0x10, RZ ;  /* 0x0000001098af7819 */ /* 0x000fc400000006ff */
[----:B------:R-:W-:Y:S01]  /*4ad0*/  FFMA R158, R167, R158, R154 ;  /* 0x0000009ea79e7223 */ /* 0x000fe2000000009a */
[----:B------:R-:W-:Y:S02]  /*4ae0*/  SEL R153, R153, RZ, !P0 ;  /* 0x000000ff99997207 */ /* 0x000fe40004000000 */
[----:B------:R-:W-:Y:S02]  /*4af0*/  SHF.L.U32 R154, R166, 0x10, RZ ;  /* 0x00000010a69a7819 */ /* 0x000fe400000006ff */
[----:B------:R-:W-:Y:S02]  /*4b00*/  PRMT R152, R152, 0x7632, R152 ;  /* 0x0000763298987816 */ /* 0x000fe40000000098 */
[----:B------:R-:W-:Y:S01]  /*4b10*/  SEL R166, R157, RZ, !P0 ;  /* 0x000000ff9da67207 */ /* 0x000fe20004000000 */
[----:B------:R-:W-:Y:S01]  /*4b20*/  FADD R153, R153, 1 ;  /* 0x3f80000099997421 */ /* 0x000fe20000000000 */
[----:B------:R-:W-:Y:S01]  /*4b30*/  SHF.L.U32 R157, R152, 0x10, RZ ;  /* 0x00000010989d7819 */ /* 0x000fe200000006ff */
[----:B------:R-:W-:Y:S01]  /*4b40*/  FMUL R154, R154, R3 ;  /* 0x000000039a9a7220 */ /* 0x000fe20000400000 */
[----:B------:R-:W-:Y:S01]  /*4b50*/  MOV R186, 0x2 ;  /* 0x0000000200ba7802 */ /* 0x000fe20000000f00 */
[----:B------:R-:W-:-:S02]  /*4b60*/  FADD R152, R166, 1 ;  /* 0x3f800000a6987421 */ /* 0x000fc40000000000 */
[----:B------:R-:W-:Y:S01]  /*4b70*/  FFMA R154, R154, R153, R93 ;  /* 0x000000999a9a7223 */ /* 0x000fe2000000005d */
[----:B------:R-:W-:Y:S01]  /*4b80*/  FMUL R157, R157, R2 ;  /* 0x000000029d9d7220 */ /* 0x000fe20000400000 */
[----:B------:R-:W-:-:S03]  /*4b90*/  CS2R R166, SRZ ;  /* 0x0000000000a67805 */ /* 0x000fc6000001ff00 */
[----:B------:R-:W-:Y:S01]  /*4ba0*/  FFMA R157, R157, R152, R154 ;  /* 0x000000989d9d7223 */ /* 0x000fe2000000009a */
[----:B------:R-:W-:-:S05]  /*4bb0*/  IMAD.WIDE R152, R31, R186, c[0x0][0x450] ;  /* 0x000114001f987625 */ /* 0x000fca00078e02ba */
[----:B------:R0:W2:Y:S01]  /*4bc0*/  @P2 LDG.E.EF.64 R166, [R152.64] ;  /* 0x0000003c98a62981 */ /* 0x0000a2000c0e1b00 */
[----:B------:R-:W-:Y:S02]  /*4bd0*/  SEL R156, R156, RZ, !P0 ;  /* 0x000000ff9c9c7207 */ /* 0x000fe40004000000 */
[----:B------:R-:W-:Y:S01]  /*4be0*/  PRMT R168, R168, 0x7632, R168 ;  /* 0x00007632a8a87816 */ /* 0x000fe200000000a8 */
[----:B------:R-:W-:Y:S01]  /*4bf0*/  FMUL R173, R175, R2 ;  /* 0x00000002afad7220 */ /* 0x000fe20000400000 */
[----:B------:R-:W-:Y:S01]  /*4c00*/  SEL R155, R155, RZ, !P0 ;  /* 0x000000ff9b9b7207 */ /* 0x000fe20004000000 */
[----:B------:R-:W-:Y:S01]  /*4c10*/  FADD R156, R156, 1 ;  /* 0x3f8000009c9c7421 */ /* 0x000fe20000000000 */
[----:B------:R-:W-:Y:S02]  /*4c20*/  SHF.L.U32 R154, R168, 0x10, RZ ;  /* 0x00000010a89a7819 */ /* 0x000fe400000006ff */
[----:B------:R-:W-:Y:S01]  /*4c30*/  PRMT R172, R172, 0x7632, R172 ;  /* 0x00007632acac7816 */ /* 0x000fe200000000ac */
[----:B------:R-:W-:Y:S01]  /*4c40*/  FFMA R156, R173, R156, R174 ;  /* 0x0000009cad9c7223 */ /* 0x000fe200000000ae */
[----:B------:R-:W-:Y:S01]  /*4c50*/  SEL R159, R159, RZ, !P0 ;  /* 0x000000ff9f9f7207 */ /* 0x000fe20004000000 */
[----:B------:R-:W-:Y:S01]  /*4c60*/  FADD R173, R155, 1 ;  /* 0x3f8000009bad7421 */ /* 0x000fe20000000000 */
[----:B------:R-:W-:Y:S01]  /*4c70*/  SHF.L.U32 R175, R172, 0x10, RZ ;  /* 0x00000010acaf7819 */ /* 0x000fe200000006ff */
[----:B------:R-:W-:Y:S01]  /*4c80*/  FMUL R154, R154, R3 ;  /* 0x000000039a9a7220 */ /* 0x000fe20000400000 */
[----:B------:R-:W-:Y:S01]  /*4c90*/  MOV R168, UR42 ;  /* 0x0000002a00a87c02 */ /* 0x000fe20008000f00 */
[----:B------:R-:W-:Y:S01]  /*4ca0*/  FADD R159, R159, 1 ;  /* 0x3f8000009f9f7421 */ /* 0x000fe20000000000 */
[----:B------:R-:W-:Y:S01]  /*4cb0*/  MOV R169, UR43 ;  /* 0x0000002b00a97c02 */ /* 0x000fe20008000f00 */
[----:B------:R-:W-:Y:S01]  /*4cc0*/  FFMA R173, R154, R173, R95 ;  /* 0x000000ad9aad7223 */ /* 0x000fe2000000005f */
[----:B------:R-:W-:Y:S01]  /*4cd0*/  FMUL R172, R175, R2 ;  /* 0x00000002afac7220 */ /* 0x000fe20000400000 */
[----:B------:R-:W-:Y:S01]  /*4ce0*/  SEL R162, R162, RZ, P2 ;  /* 0x000000ffa2a27207 */ /* 0x000fe20001000000 */
[----:B0-----:R-:W-:Y:S01]  /*4cf0*/  CS2R R152, SRZ ;  /* 0x0000000000987805 */ /* 0x001fe2000001ff00 */
[----:B------:R-:W-:Y:S01]  /*4d00*/  CS2R R154, SRZ ;  /* 0x00000000009a7805 */ /* 0x000fe2000001ff00 */
[----:B------:R-:W-:Y:S01]  /*4d10*/  IMAD.WIDE.U32 R168, R201, 0x10, R168 ;  /* 0x00000010c9a87825 */ /* 0x000fe200078e00a8 */
[----:B------:R-:W-:Y:S01]  /*4d20*/  FFMA R159, R172, R159, R173 ;  /* 0x0000009fac9f7223 */ /* 0x000fe200000000ad */
[----:B------:R-:W-:-:S02]  /*4d30*/  SEL R100, R100, RZ, !P0 ;  /* 0x000000ff64647207 */ /* 0x000fc40004000000 */
[----:B------:R-:W-:Y:S01]  /*4d40*/  SHF.L.U32 R172, R162, 0x10, RZ ;  /* 0x00000010a2ac7819 */ /* 0x000fe200000006ff */
[----:B------:R0:W3:Y:S01]  /*4d50*/  @!P0 LDG.E.EL.128 R152, [R168.64] ;  /* 0x0000003ca8988981 */ /* 0x0000e2000c2e1d00 */
[----:B------:R-:W-:Y:S01]  /*4d60*/  SEL R164, R164, RZ, P2 ;  /* 0x000000ffa4a47207 */ /* 0x000fe20001000000 */
[----:B------:R-:W-:Y:S01]  /*4d70*/  FADD R100, R100, 1 ;  /* 0x3f80000064647421 */ /* 0x000fe20000000000 */
[----:B------:R-:W-:Y:S01]  /*4d80*/  SEL R104, R104, RZ, !P0 ;  /* 0x000000ff68687207 */ /* 0x000fe20004000000 */
[----:B0-----:R-:W-:-:S04]  /*4d90*/  FMUL R169, R172, R5 ;  /* 0x00000005aca97220 */ /* 0x001fc80000400000 */
[----:B------:R-:W-:Y:S01]  /*4da0*/  FFMA R100, R169, R100, R156 ;  /* 0x00000064a9647223 */ /* 0x000fe2000000009c */
[----:B------:R-:W-:Y:S01]  /*4db0*/  SHF.L.U32 R169, R164, 0x10, RZ ;  /* 0x00000010a4a97819 */ /* 0x000fe200000006ff */
[----:B------:R-:W-:Y:S01]  /*4dc0*/  FADD R104, R104, 1 ;  /* 0x3f80000068687421 */ /* 0x000fe20000000000 */
[----:B------:R-:W-:-:S03]  /*4dd0*/  SEL R168, R163, RZ, P2 ;  /* 0x000000ffa3a87207 */ /* 0x000fc60001000000 */
[----:B------:R-:W-:-:S04]  /*4de0*/  FMUL R169, R169, R4 ;  /* 0x00000004a9a97220 */ /* 0x000fc80000400000 */
[----:B------:R-:W-:Y:S01]  /*4df0*/  FFMA R104, R169, R104, R100 ;  /* 0x00000068a9687223 */ /* 0x000fe20000000064 */
[----:B------:R-:W-:Y:S02]  /*4e00*/  SEL R100, R102, RZ, !P0 ;  /* 0x000000ff66647207 */ /* 0x000fe40004000000 */
[----:B------:R-:W-:Y:S02]  /*4e10*/  SHF.L.U32 R102, R168, 0x10, RZ ;  /* 0x00000010a8667819 */ /* 0x000fe400000006ff */
[----:B------:R-:W-:Y:S01]  /*4e20*/  PRMT R162, R162, 0x7632, R162 ;  /* 0x00007632a2a27816 */ /* 0x000fe200000000a2 */
[----:B------:R-:W-:Y:S02]  /*4e30*/  FADD R100, R100, 1 ;  /* 0x3f80000064647421 */ /* 0x000fe40000000000 */
[----:B------:R-:W-:Y:S01]  /*4e40*/  FMUL R163, R102, R5 ;  /* 0x0000000566a37220 */ /* 0x000fe20000400000 */
[----:B------:R-:W-:Y:S02]  /*4e50*/  SEL R172, R165, RZ, P2 ;  /* 0x000000ffa5ac7207 */ /* 0x000fe40001000000 */
[----:B------:R-:W-:Y:S01]  /*4e60*/  SEL R101, R101, RZ, !P0 ;  /* 0x000000ff65657207 */ /* 0x000fe20004000000 */
[----:B------:R-:W-:Y:S01]  /*4e70*/  FFMA R169, R163, R100, R158 ;  /* 0x00000064a3a97223 */ /* 0x000fe2000000009e */
[----:B------:R-:W-:-:S02]  /*4e80*/  SHF.L.U32 R100, R162, 0x10, RZ ;  /* 0x00000010a2647819 */ /* 0x000fc400000006ff */
[----:B------:R-:W-:Y:S02]  /*4e90*/  PRMT R164, R164, 0x7632, R164 ;  /* 0x00007632a4a47816 */ /* 0x000fe400000000a4 */
[----:B------:R-:W-:Y:S01]  /*4ea0*/  SEL R106, R106, RZ, !P0 ;  /* 0x000000ff6a6a7207 */ /* 0x000fe20004000000 */
[----:B------:R-:W-:Y:S01]  /*4eb0*/  FADD R101, R101, 1 ;  /* 0x3f80000065657421 */ /* 0x000fe20000000000 */
[----:B------:R-:W-:Y:S01]  /*4ec0*/  SHF.L.U32 R165, R172, 0x10, RZ ;  /* 0x00000010aca57819 */ /* 0x000fe200000006ff */
[----:B------:R-:W-:Y:S01]  /*4ed0*/  FMUL R100, R100, R5 ;  /* 0x0000000564647220 */ /* 0x000fe20000400000 */
[----:B------:R-:W-:Y:S02]  /*4ee0*/  SEL R162, R105, RZ, !P0 ;  /* 0x000000ff69a27207 */ /* 0x000fe40004000000 */
[----:B------:R-:W-:Y:S01]  /*4ef0*/  SHF.L.U32 R105, R164, 0x10, RZ ;  /* 0x00000010a4697819 */ /* 0x000fe200000006ff */
[----:B------:R-:W-:Y:S01]  /*4f00*/  FADD R163, R106, 1 ;  /* 0x3f8000006aa37421 */ /* 0x000fe20000000000 */
[-C--:B------:R-:W-:Y:S01]  /*4f10*/  FMUL R106, R165, R4.reuse ;  /* 0x00000004a56a7220 */ /* 0x080fe20000400000 */
[----:B------:R-:W-:Y:S01]  /*4f20*/  FFMA R102, R100, R101, R157 ;  /* 0x0000006564667223 */ /* 0x000fe2000000009d */
[----:B------:R-:W-:Y:S01]  /*4f30*/  FADD R100, R162, 1 ;  /* 0x3f800000a2647421 */ /* 0x000fe20000000000 */
[----:B------:R-:W-:Y:S01]  /*4f40*/  FMUL R105, R105, R4 ;  /* 0x0000000469697220 */ /* 0x000fe20000400000 */
[----:B------:R-:W-:-:S02]  /*4f50*/  FFMA R106, R106, R163, R169 ;  /* 0x000000a36a6a7223 */ /* 0x000fc400000000a9 */
[----:B------:R-:W-:Y:S01]  /*4f60*/  CS2R R162, SRZ ;  /* 0x0000000000a27805 */ /* 0x000fe2000001ff00 */
[----:B------:R-:W-:Y:S01]  /*4f70*/  FFMA R105, R105, R100, R102 ;  /* 0x0000006469697223 */ /* 0x000fe20000000066 */
[----:B------:R-:W-:Y:S01]  /*4f80*/  IMAD.WIDE R100, R31, R186, c[0x0][0x480] ;  /* 0x000120001f647625 */ /* 0x000fe200078e02ba */
[----:B------:R-:W-:-:S04]  /*4f90*/  CS2R R164, SRZ ;  /* 0x0000000000a47805 */ /* 0x000fc8000001ff00 */
[----:B------:R0:W3:Y:S02]  /*4fa0*/  @P2 LDG.E.EF.64 R162, [R100.64] ;  /* 0x0000003c64a22981 */ /* 0x0000e4000c0e1b00 */
[----:B0-----:R-:W-:-:S05]  /*4fb0*/  IMAD.WIDE R100, R31, R186, c[0x0][0x468] ;  /* 0x00011a001f647625 */ /* 0x001fca00078e02ba */
[----:B------:R0:W3:Y:S01]  /*4fc0*/  @P2 LDG.E.EF.64 R164, [R100.64] ;  /* 0x0000003c64a42981 */ /* 0x0000e2000c0e1b00 */
[----:B------:R-:W-:Y:S02]  /*4fd0*/  PRMT R168, R168, 0x7632, R168 ;  /* 0x00007632a8a87816 */ /* 0x000fe400000000a8 */
[----:B------:R-:W-:Y:S02]  /*4fe0*/  SEL R103, R103, RZ, !P0 ;  /* 0x000000ff67677207 */ /* 0x000fe40004000000 */
[----:B------:R-:W-:Y:S02]  /*4ff0*/  SHF.L.U32 R102, R168, 0x10, RZ ;  /* 0x00000010a8667819 */ /* 0x000fe400000006ff */
[----:B------:R-:W-:Y:S01]  /*5000*/  PRMT R172, R172, 0x7632, R172 ;  /* 0x00007632acac7816 */ /* 0x000fe200000000ac */
[----:B------:R-:W-:Y:S01]  /*5010*/  FADD R173, R103, 1 ;  /* 0x3f80000067ad7421 */ /* 0x000fe20000000000 */
[----:B------:R-:W-:Y:S01]  /*5020*/  SEL R107, R107, RZ, !P0 ;  /* 0x000000ff6b6b7207 */ /* 0x000fe20004000000 */
[----:B------:R-:W-:Y:S01]  /*5030*/  FMUL R102, R102, R5 ;  /* 0x0000000566667220 */ /* 0x000fe20000400000 */
[----:B------:R-:W-:-:S02]  /*5040*/  SHF.L.U32 R175, R172, 0x10, RZ ;  /* 0x00000010acaf7819 */ /* 0x000fc400000006ff */
[----:B------:R-:W-:Y:S01]  /*5050*/  MOV R168, UR48 ;  /* 0x0000003000a87c02 */ /* 0x000fe20008000f00 */
[----:B------:R-:W-:Y:S01]  /*5060*/  FFMA R173, R102, R173, R159 ;  /* 0x000000ad66ad7223 */ /* 0x000fe2000000009f */
[----:B------:R-:W-:Y:S01]  /*5070*/  MOV R169, UR49 ;  /* 0x0000003100a97c02 */ /* 0x000fe20008000f00 */
[----:B------:R-:W-:Y:S01]  /*5080*/  FADD R107, R107, 1 ;  /* 0x3f8000006b6b7421 */ /* 0x000fe20000000000 */
        /* <DEDUP_REMOVED lines=8> */
[----:B------:R0:W3:Y:S02]  /*5110*/  @!P0 LDG.E.EL.128 R100, [R168.64] ;  /* 0x0000003ca8648981 */ /* 0x0000e4000c2e1d00 */
[----:B------:R-:W-:Y:S02]  /*5120*/  FADD R96, R96, 1 ;  /* 0x3f80000060607421 */ /* 0x000fe40000000000 */
[----:B0-----:R-:W-:-:S04]  /*5130*/  FMUL R169, R172, R7 ;  /* 0x00000007aca97220 */ /* 0x001fc80000400000 */
[----:B------:R-:W-:Y:S01]  /*5140*/  FFMA R168, R169, R96, R104 ;  /* 0x00000060a9a87223 */ /* 0x000fe20000000068 */
[----:B------:R-:W-:Y:S02]  /*5150*/  SEL R96, R34, RZ, P2 ;  /* 0x000000ff22607207 */ /* 0x000fe40001000000 */
[----:B----4-:R-:W-:Y:S02]  /*5160*/  SEL R88, R88, RZ, !P0 ;  /* 0x000000ff58587207 */ /* 0x010fe40004000000 */
        /* <DEDUP_REMOVED lines=10> */
[----:B------:R-:W-:-:S03]  /*5210*/  SHF.L.U32 R35, R172, 0x10, RZ ;  /* 0x00000010ac237819 */ /* 0x000fc600000006ff */
[----:B------:R-:W-:Y:S01]  /*5220*/  FFMA R169, R33, R98, R106 ;  /* 0x0000006221a97223 */ /* 0x000fe2000000006a */
[----:B------:R-:W-:Y:S01]  /*5230*/  SEL R33, R90, RZ, !P0 ;  /* 0x000000ff5a217207 */ /* 0x000fe20004000000 */
[----:B------:R-:W-:Y:S01]  /*5240*/  FMUL R90, R35, R6 ;  /* 0x00000006235a7220 */ /* 0x000fe20000400000 */
[----:B------:R-:W-:-:S03]  /*5250*/  PRMT R32, R32, 0x7632, R32 ;  /* 0x0000763220207816 */ /* 0x000fc60000000020 */
[----:B------:R-:W-:Y:S01]  /*5260*/  FADD R33, R33, 1 ;  /* 0x3f80000021217421 */ /* 0x000fe20000000000 */
[----:B------:R-:W-:-:S03]  /*5270*/  SHF.L.U32 R32, R32, 0x10, RZ ;  /* 0x0000001020207819 */ /* 0x000fc600000006ff */
[----:B------:R-:W-:Y:S01]  /*5280*/  FFMA R90, R90, R33, R169 ;  /* 0x000000215a5a7223 */ /* 0x000fe200000000a9 */
[----:B------:R-:W-:Y:S02]  /*5290*/  SEL R33, R97, RZ, !P0 ;  /* 0x000000ff61217207 */ /* 0x000fe40004000000 */
[----:B------:R-:W-:Y:S01]  /*52a0*/  PRMT R96, R96, 0x7632, R96 ;  /* 0x0000763260607816 */ /* 0x000fe20000000060 */
[----:B------:R-:W-:Y:S01]  /*52b0*/  FMUL R32, R32, R7 ;  /* 0x0000000720207220 */ /* 0x000fe20000400000 */
[----:B------:R-:W-:Y:S01]  /*52c0*/  SEL R35, R89, RZ, !P0 ;  /* 0x000000ff59237207 */ /* 0x000fe20004000000 */
[----:B------:R-:W-:Y:S01]  /*52d0*/  FADD R33, R33, 1 ;  /* 0x3f80000021217421 */ /* 0x000fe20000000000 */
[----:B------:R-:W-:-:S03]  /*52e0*/  SHF.L.U32 R89, R96, 0x10, RZ ;  /* 0x0000001060597819 */ /* 0x000fc600000006ff */
[----:B------:R-:W-:Y:S01]  /*52f0*/  FFMA R96, R32, R33, R105 ;  /* 0x0000002120607223 */ /* 0x000fe20000000069 */
[----:B------:R-:W-:Y:S01]  /*5300*/  FADD R32, R35, 1 ;  /* 0x3f80000023207421 */ /* 0x000fe20000000000 */
[----:B------:R-:W-:Y:S01]  /*5310*/  FMUL R89, R89, R6 ;  /* 0x0000000659597220 */ /* 0x000fe20000400000 */
[----:B------:R-:W-:-:S03]  /*5320*/  PRMT R34, R34, 0x7632, R34 ;  /* 0x0000763222227816 */ /* 0x000fc60000000022 */
[----:B------:R-:W-:Y:S01]  /*5330*/  FFMA R89, R89, R32, R96 ;  /* 0x0000002059597223 */ /* 0x000fe20000000060 */
[-C--:B------:R-:W-:Y:S01]  /*5340*/  IMAD.WIDE R32, R31, R186.reuse, c[0x0][0x4b0] ;  /* 0x00012c001f207625 */ /* 0x080fe200078e02ba */
[----:B------:R-:W-:Y:S01]  /*5350*/  CS2R R96, SRZ ;  /* 0x0000000000607805 */ /* 0x000fe2000001ff00 */
[----:B------:R-:W-:Y:S02]  /*5360*/  SEL R99, R99, RZ, !P0 ;  /* 0x000000ff63637207 */ /* 0x000fe40004000000 */
[----:B------:R-:W-:Y:S02]  /*5370*/  SHF.L.U32 R34, R34, 0x10, RZ ;  /* 0x0000001022227819 */ /* 0x000fe400000006ff */
[----:B------:R-:W-:Y:S01]  /*5380*/  PRMT R172, R172, 0x7632, R172 ;  /* 0x00007632acac7816 */ /* 0x000fe200000000ac */
[----:B------:R0:W4:Y:S01]  /*5390*/  @P2 LDG.E.EF.64 R96, [R32.64] ;  /* 0x0000003c20602981 */ /* 0x000122000c0e1b00 */
[----:B------:R-:W-:Y:S01]  /*53a0*/  SEL R91, R91, RZ, !P0 ;  /* 0x000000ff5b5b7207 */ /* 0x000fe20004000000 */
[----:B------:R-:W-:Y:S01]  /*53b0*/  CS2R R168, SRZ ;  /* 0x0000000000a87805 */ /* 0x000fe2000001ff00 */
[----:B------:R-:W-:Y:S01]  /*53c0*/  SHF.L.U32 R175, R172, 0x10, RZ ;  /* 0x00000010acaf7819 */ /* 0x000fe200000006ff */
[----:B------:R-:W-:Y:S01]  /*53d0*/  FADD R173, R99, 1 ;  /* 0x3f80000063ad7421 */ /* 0x000fe20000000000 */
[----:B------:R-:W-:Y:S01]  /*53e0*/  FMUL R34, R34, R7 ;  /* 0x0000000722227220 */ /* 0x000fe20000400000 */
[----:B------:R-:W-:Y:S01]  /*53f0*/  MOV R98, UR46 ;  /* 0x0000002e00627c02 */ /* 0x000fe20008000f00 */
[----:B------:R-:W-:Y:S01]  /*5400*/  FADD R91, R91, 1 ;  /* 0x3f8000005b5b7421 */ /* 0x000fe20000000000 */
[----:B------:R-:W-:Y:S01]  /*5410*/  MOV R99, UR47 ;  /* 0x0000002f00637c02 */ /* 0x000fe20008000f00 */
[----:B0-----:R-:W-:Y:S01]  /*5420*/  IMAD.WIDE R32, R31, R186, c[0x0][0x498] ;  /* 0x000126001f207625 */ /* 0x001fe200078e02ba */
[----:B------:R-:W-:Y:S01]  /*5430*/  FFMA R173, R34, R173, R107 ;  /* 0x000000ad22ad7223 */ /* 0x000fe2000000006b */
[----:B------:R-:W-:Y:S01]  /*5440*/  FMUL R172, R175, R6 ;  /* 0x00000006afac7220 */ /* 0x000fe20000400000 */
[----:B------:R-:W-:-:S02]  /*5450*/  CS2R R34, SRZ ;  /* 0x0000000000227805 */ /* 0x000fc4000001ff00 */
[----:B------:R0:W4:Y:S01]  /*5460*/  @P2 LDG.E.EF.64 R168, [R32.64] ;  /* 0x0000003c20a82981 */ /* 0x000122000c0e1b00 */
[----:B------:R-:W-:Y:S01]  /*5470*/  IMAD.WIDE.U32 R98, R201, 0x10, R98 ;  /* 0x00000010c9627825 */ /* 0x000fe200078e0062 */
[----:B------:R-:W-:Y:S01]  /*5480*/  FFMA R91, R172, R91, R173 ;  /* 0x0000005bac5b7223 */ /* 0x000fe200000000ad */
[----:B------:R-:W-:Y:S01]  /*5490*/  SEL R84, R84, RZ, !P0 ;  /* 0x000000ff54547207 */ /* 0x000fe20004000000 */
[----:B0-----:R-:W-:-:S04]  /*54a0*/  CS2R R32, SRZ ;  /* 0x0000000000207805 */ /* 0x001fc8000001ff00 */
[----:B------:R-:W-:Y:S01]  /*54b0*/  FADD R84, R84, 1 ;  /* 0x3f80000054547421 */ /* 0x000fe20000000000 */
[----:B------:R-:W-:Y:S01]  /*54c0*/  SEL R160, R160, RZ, P2 ;  /* 0x000000ffa0a07207 */ /* 0x000fe20001000000 */
[----:B------:R0:W4:Y:S01]  /*54d0*/  @!P0 LDG.E.EL.128 R32, [R98.64] ;  /* 0x0000003c62208981 */ /* 0x000122000c2e1d00 */
[----:B------:R-:W-:-:S05]  /*54e0*/  SEL R60, R60, RZ, !P0 ;  /* 0x000000ff3c3c7207 */ /* 0x000fca0004000000 */
[----:B------:R-:W-:Y:S01]  /*54f0*/  FADD R60, R60, 1 ;  /* 0x3f8000003c3c7421 */ /* 0x000fe20000000000 */
[----:B------:R-:W-:Y:S02]  /*5500*/  SEL R85, R85, RZ, !P0 ;  /* 0x000000ff55557207 */ /* 0x000fe40004000000 */
[----:B------:R-:W-:Y:S02]  /*5510*/  SEL R62, R62, RZ, !P0 ;  /* 0x000000ff3e3e7207 */ /* 0x000fe40004000000 */
[----:B0-----:R-:W-:Y:S01]  /*5520*/  SEL R98, R61, RZ, !P0 ;  /* 0x000000ff3d627207 */ /* 0x001fe20004000000 */
[----:B------:R-:W-:Y:S01]  /*5530*/  FADD R61, R85, 1 ;  /* 0x3f800000553d7421 */ /* 0x000fe20000000000 */
[----:B--2---:R-:W-:-:S04]  /*5540*/  SEL R166, R166, RZ, P2 ;  /* 0x000000ffa6a67207 */ /* 0x004fc80001000000 */
[----:B------:R-:W-:-:S05]  /*5550*/  SHF.L.U32 R172, R166, 0x10, RZ ;  /* 0x00000010a6ac7819 */ /* 0x000fca00000006ff */
[----:B------:R-:W-:-:S04]  /*5560*/  FMUL R99, R172, R9 ;  /* 0x00000009ac637220 */ /* 0x000fc80000400000 */
[----:B------:R-:W-:Y:S01]  /*5570*/  FFMA R84, R99, R84, R88 ;  /* 0x0000005463547223 */ /* 0x000fe20000000058 */
[----:B------:R-:W-:Y:S02]  /*5580*/  SHF.L.U32 R99, R160, 0x10, RZ ;  /* 0x00000010a0637819 */ /* 0x000fe400000006ff */
        /* <DEDUP_REMOVED lines=8> */
[----:B------:R-:W-:-:S03]  /*5610*/  SEL R172, R161, RZ, P2 ;  /* 0x000000ffa1ac7207 */ /* 0x000fc60001000000 */
[----:B------:R-:W-:Y:S01]  /*5620*/  FFMA R173, R99, R84, R90 ;  /* 0x0000005463ad7223 */ /* 0x000fe2000000005a */
[----:B------:R-:W-:Y:S02]  /*5630*/  SHF.L.U32 R84, R166, 0x10, RZ ;  /* 0x00000010a6547819 */ /* 0x000fe400000006ff */
[----:B------:R-:W-:Y:S02]  /*5640*/  PRMT R160, R160, 0x7632, R160 ;  /* 0x00007632a0a07816 */ /* 0x000fe400000000a0 */
[----:B------:R-:W-:Y:S01]  /*5650*/  SHF.L.U32 R161, R172, 0x10, RZ ;  /* 0x00000010aca17819 */ /* 0x000fe200000006ff */
[----:B------:R-:W-:Y:S01]  /*5660*/  FMUL R84, R84, R9 ;  /* 0x0000000954547220 */ /* 0x000fe20000400000 */
[----:B------:R-:W-:Y:S01]  /*5670*/  SHF.L.U32 R85, R160, 0x10, RZ ;  /* 0x00000010a0557819 */ /* 0x000fe200000006ff */
[----:B------:R-:W-:Y:S02]  /*5680*/  FADD R99, R62, 1 ;  /* 0x3f8000003e637421 */ /* 0x000fe40000000000 */
        /* <DEDUP_REMOVED lines=9> */
[----:B------:R0:W2:Y:S02]  /*5720*/  @P2 LDG.E.EF.64 R98, [R84.64] ;  /* 0x0000003c54622981 */ /* 0x0000a4000c0e1b00 */
[----:B0-----:R-:W-:-:S05]  /*5730*/  IMAD.WIDE R84, R31, R186, c[0x0][0x4c8] ;  /* 0x000132001f547625 */ /* 0x001fca00078e02ba */
[----:B------:R0:W2:Y:S01]  /*5740*/  @P2 LDG.E.EF.64 R160, [R84.64] ;  /* 0x0000003c54a02981 */ /* 0x0000a2000c0e1b00 */
        /* <DEDUP_REMOVED lines=13> */
[----:B---3--:R-:W-:Y:S01]  /*5820*/  SEL R162, R162, RZ, P2 ;  /* 0x000000ffa2a27207 */ /* 0x008fe20001000000 */
[----:B0-----:R-:W-:Y:S01]  /*5830*/  CS2R R84, SRZ ;  /* 0x0000000000547805 */ /* 0x001fe2000001ff00 */
[----:B------:R-:W-:Y:S01]  /*5840*/  CS2R R86, SRZ ;  /* 0x0000000000567805 */ /* 0x000fe2000001ff00 */
[----:B------:R-:W-:Y:S01]  /*5850*/  IMAD.WIDE.U32 R166, R201, 0x10, R166 ;  /* 0x00000010c9a67825 */ /* 0x000fe200078e00a6 */
[----:B------:R-:W-:Y:S01]  /*5860*/  FFMA R63, R172, R63, R173 ;  /* 0x0000003fac3f7223 */ /* 0x000fe200000000ad */
[----:B------:R-:W-:-:S02]  /*5870*/  SEL R72, R72, RZ, !P0 ;  /* 0x000000ff48487207 */ /* 0x000fc40004000000 */
[----:B------:R-:W-:Y:S01]  /*5880*/  SHF.L.U32 R172, R162, 0x10, RZ ;  /* 0x00000010a2ac7819 */ /* 0x000fe200000006ff */
[----:B------:R0:W3:Y:S02]  /*5890*/  @!P0 LDG.E.EL.128 R84, [R166.64] ;  /* 0x0000003ca6548981 */ /* 0x0000e4000c2e1d00 */
[----:B------:R-:W-:Y:S01]  /*58a0*/  FADD R72, R72, 1 ;  /* 0x3f80000048487421 */ /* 0x000fe20000000000 */
[----:B------:R-:W-:Y:S01]  /*58b0*/  SEL R164, R164, RZ, P2 ;  /* 0x000000ffa4a47207 */ /* 0x000fe20001000000 */
[----:B0-----:R-:W-:Y:S01]  /*58c0*/  FMUL R167, R172, R11 ;  /* 0x0000000baca77220 */ /* 0x001fe20000400000 */
[----:B------:R-:W-:-:S03]  /*58d0*/  SEL R80, R80, RZ, !P0 ;  /* 0x000000ff50507207 */ /* 0x000fc60004000000 */
        /* <DEDUP_REMOVED lines=14> */
[----:B------:R-:W-:Y:S01]  /*59c0*/  PRMT R164, R164, 0x7632, R164 ;  /* 0x00007632a4a47816 */ /* 0x000fe200000000a4 */
[----:B------:R-:W-:Y:S01]  /*59d0*/  FADD R73, R73, 1 ;  /* 0x3f80000049497421 */ /* 0x000fe20000000000 */
[----:B------:R-:W-:Y:S01]  /*59e0*/  SEL R172, R165, RZ, P2 ;  /* 0x000000ffa5ac7207 */ /* 0x000fe20001000000 */
[----:B------:R-:W-:Y:S01]  /*59f0*/  FMUL R72, R72, R11 ;  /* 0x0000000b48487220 */ /* 0x000fe20000400000 */
[----:B------:R-:W-:Y:S02]  /*5a00*/  SEL R162, R81, RZ, !P0 ;  /* 0x000000ff51a27207 */ /* 0x000fe40004000000 */
[----:B------:R-:W-:Y:S02]  /*5a10*/  SHF.L.U32 R81, R164, 0x10, RZ ;  /* 0x00000010a4517819 */ /* 0x000fe400000006ff */
[----:B------:R-:W-:Y:S01]  /*5a20*/  SEL R82, R82, RZ, !P0 ;  /* 0x000000ff52527207 */ /* 0x000fe20004000000 */
[----:B------:R-:W-:Y:S01]  /*5a30*/  FFMA R74, R72, R73, R61 ;  /* 0x00000049484a7223 */ /* 0x000fe2000000003d */
[----:B------:R-:W-:Y:S01]  /*5a40*/  SHF.L.U32 R165, R172, 0x10, RZ ;  /* 0x00000010aca57819 */ /* 0x000fe200000006ff */
[----:B------:R-:W-:Y:S01]  /*5a50*/  FADD R72, R162, 1 ;  /* 0x3f800000a2487421 */ /* 0x000fe20000000000 */
[----:B------:R-:W-:Y:S01]  /*5a60*/  FMUL R81, R81, R10 ;  /* 0x0000000a51517220 */ /* 0x000fe20000400000 */
[----:B------:R-:W-:-:S02]  /*5a70*/  FADD R163, R82, 1 ;  /* 0x3f80000052a37421 */ /* 0x000fc40000000000 */
[----:B------:R-:W-:Y:S01]  /*5a80*/  FMUL R82, R165, R10 ;  /* 0x0000000aa5527220 */ /* 0x000fe20000400000 */
[----:B------:R-:W-:Y:S01]  /*5a90*/  FFMA R81, R81, R72, R74 ;  /* 0x0000004851517223 */ /* 0x000fe2000000004a */
[----:B------:R-:W-:Y:S01]  /*5aa0*/  CS2R R164, SRZ ;  /* 0x0000000000a47805 */ /* 0x000fe2000001ff00 */
[----:B------:R-:W-:-:S05]  /*5ab0*/  IMAD.WIDE R72, R31, R186, c[0x0][0x510] ;  /* 0x000144001f487625 */ /* 0x000fca00078e02ba */
[----:B------:R0:W3:Y:S01]  /*5ac0*/  @P2 LDG.E.EF.64 R164, [R72.64] ;  /* 0x0000003c48a42981 */ /* 0x0000e2000c0e1b00 */
[----:B------:R-:W-:Y:S02]  /*5ad0*/  FFMA R82, R82, R163, R167 ;  /* 0x000000a352527223 */ /* 0x000fe400000000a7 */
[----:B------:R-:W-:Y:S01]  /*5ae0*/  CS2R R162, SRZ ;  /* 0x0000000000a27805 */ /* 0x000fe2000001ff00 */
        /* <DEDUP_REMOVED lines=15> */
[----:B0-----:R-:W-:Y:S01]  /*5be0*/  CS2R R72, SRZ ;  /* 0x0000000000487805 */ /* 0x001fe2000001ff00 */
[----:B------:R-:W-:Y:S01]  /*5bf0*/  CS2R R74, SRZ ;  /* 0x00000000004a7805 */ /* 0x000fe2000001ff00 */
[----:B------:R-:W-:Y:S01]  /*5c00*/  IMAD.WIDE.U32 R166, R201, 0x10, R166 ;  /* 0x00000010c9a67825 */ /* 0x000fe200078e00a6 */
[----:B------:R-:W-:Y:S01]  /*5c10*/  FFMA R83, R172, R83, R173 ;  /* 0x00000053ac537223 */ /* 0x000fe200000000ad */
[----:B------:R-:W-:-:S03]  /*5c20*/  SEL R76, R76, RZ, !P0 ;  /* 0x000000ff4c4c7207 */ /* 0x000fc60004000000 */
[----:B------:R0:W3:Y:S01]  /*5c30*/  @!P0 LDG.E.EL.128 R72, [R166.64] ;  /* 0x0000003ca6488981 */ /* 0x0000e2000c2e1d00 */
[----:B----4-:R-:W-:-:S04]  /*5c40*/  SEL R96, R96, RZ, P2 ;  /* 0x000000ff60607207 */ /* 0x010fc80001000000 */
[----:B------:R-:W-:Y:S01]  /*5c50*/  SHF.L.U32 R172, R96, 0x10, RZ ;  /* 0x0000001060ac7819 */ /* 0x000fe200000006ff */
[----:B------:R-:W-:-:S04]  /*5c60*/  FADD R76, R76, 1 ;  /* 0x3f8000004c4c7421 */ /* 0x000fc80000000000 */
        /* <DEDUP_REMOVED lines=13> */
[-C--:B------:R-:W-:Y:S01]  /*5d40*/  FMUL R97, R166, R13.reuse ;  /* 0x0000000da6617220 */ /* 0x080fe20000400000 */
[----:B------:R-:W-:Y:S02]  /*5d50*/  SEL R77, R77, RZ, !P0 ;  /* 0x000000ff4d4d7207 */ /* 0x000fe40004000000 */
[----:B------:R-:W-:Y:S01]  /*5d60*/  SEL R172, R169, RZ, P2 ;  /* 0x000000ffa9ac7207 */ /* 0x000fe20001000000 */
[----:B------:R-:W-:Y:S01]  /*5d70*/  FFMA R167, R97, R78, R82 ;  /* 0x0000004e61a77223 */ /* 0x000fe20000000052 */
[----:B------:R-:W-:Y:S02]  /*5d80*/  SHF.L.U32 R78, R96, 0x10, RZ ;  /* 0x00000010604e7819 */ /* 0x000fe400000006ff */
[----:B------:R-:W-:Y:S02]  /*5d90*/  PRMT R76, R76, 0x7632, R76 ;  /* 0x000076324c4c7816 */ /* 0x000fe4000000004c */
[----:B------:R-:W-:Y:S02]  /*5da0*/  SEL R70, R70, RZ, !P0 ;  /* 0x000000ff46467207 */ /* 0x000fe40004000000 */
[----:B------:R-:W-:Y:S01]  /*5db0*/  SEL R96, R69, RZ, !P0 ;  /* 0x000000ff45607207 */ /* 0x000fe20004000000 */
[----:B------:R-:W-:Y:S01]  /*5dc0*/  FADD R69, R77, 1 ;  /* 0x3f8000004d457421 */ /* 0x000fe20000000000 */
[----:B------:R-:W-:Y:S01]  /*5dd0*/  SHF.L.U32 R169, R172, 0x10, RZ ;  /* 0x00000010aca97819 */ /* 0x000fe200000006ff */
[----:B------:R-:W-:Y:S01]  /*5de0*/  FMUL R78, R78, R13 ;  /* 0x0000000d4e4e7220 */ /* 0x000fe20000400000 */
[----:B------:R-:W-:Y:S01]  /*5df0*/  SHF.L.U32 R77, R76, 0x10, RZ ;  /* 0x000000104c4d7819 */ /* 0x000fe200000006ff */
[----:B------:R-:W-:Y:S01]  /*5e00*/  FADD R97, R70, 1 ;  /* 0x3f80000046617421 */ /* 0x000fe20000000000 */
[----:B------:R-:W-:Y:S01]  /*5e10*/  FADD R76, R96, 1 ;  /* 0x3f800000604c7421 */ /* 0x000fe20000000000 */
[-C--:B------:R-:W-:Y:S01]  /*5e20*/  FMUL R70, R169, R12.reuse ;  /* 0x0000000ca9467220 */ /* 0x080fe20000400000 */
[----:B------:R-:W-:Y:S01]  /*5e30*/  FFMA R78, R78, R69, R81 ;  /* 0x000000454e4e7223 */ /* 0x000fe20000000051 */
[----:B------:R-:W-:Y:S01]  /*5e40*/  FMUL R69, R77, R12 ;  /* 0x0000000c4d457220 */ /* 0x000fe20000400000 */
[----:B------:R-:W-:Y:S01]  /*5e50*/  PRMT R168, R168, 0x7632, R168 ;  /* 0x00007632a8a87816 */ /* 0x000fe200000000a8 */
[----:B------:R-:W-:Y:S01]  /*5e60*/  FFMA R70, R70, R97, R167 ;  /* 0x0000006146467223 */ /* 0x000fe200000000a7 */
[----:B------:R-:W-:Y:S01]  /*5e70*/  SEL R79, R79, RZ, !P0 ;  /* 0x000000ff4f4f7207 */ /* 0x000fe20004000000 */
[----:B------:R-:W-:Y:S01]  /*5e80*/  FFMA R69, R69, R76, R78 ;  /* 0x0000004c45457223 */ /* 0x000fe2000000004e */
[----:B------:R-:W-:Y:S01]  /*5e90*/  CS2R R96, SRZ ;  /* 0x0000000000607805 */ /* 0x000fe2000001ff00 */
[----:B------:R-:W-:Y:S01]  /*5ea0*/  IMAD.WIDE R76, R31, R186, c[0x0][0x540] ;  /* 0x000150001f4c7625 */ /* 0x000fe200078e02ba */
[----:B------:R-:W-:-:S02]  /*5eb0*/  SHF.L.U32 R78, R168, 0x10, RZ ;  /* 0x00000010a84e7819 */ /* 0x000fc400000006ff */
[----:B------:R-:W-:Y:S01]  /*5ec0*/  PRMT R172, R172, 0x7632, R172 ;  /* 0x00007632acac7816 */ /* 0x000fe200000000ac */
[----:B------:R-:W-:Y:S01]  /*5ed0*/  CS2R R166, SRZ ;  /* 0x0000000000a67805 */ /* 0x000fe2000001ff00 */
[----:B------:R-:W-:Y:S01]  /*5ee0*/  SEL R71, R71, RZ, !P0 ;  /* 0x000000ff47477207 */ /* 0x000fe20004000000 */
[----:B------:R0:W4:Y:S01]  /*5ef0*/  @P2 LDG.E.EF.64 R96, [R76.64] ;  /* 0x0000003c4c602981 */ /* 0x000122000c0e1b00 */
[----:B------:R-:W-:Y:S01]  /*5f00*/  SHF.L.U32 R175, R172, 0x10, RZ ;  /* 0x00000010acaf7819 */ /* 0x000fe200000006ff */
[----:B------:R-:W-:Y:S01]  /*5f10*/  FADD R173, R79, 1 ;  /* 0x3f8000004fad7421 */ /* 0x000fe20000000000 */
[----:B------:R-:W-:Y:S01]  /*5f20*/  FMUL R78, R78, R13 ;  /* 0x0000000d4e4e7220 */ /* 0x000fe20000400000 */
[----:B------:R-:W-:Y:S01]  /*5f30*/  MOV R168, UR56 ;  /* 0x0000003800a87c02 */ /* 0x000fe20008000f00 */
[----:B------:R-:W-:Y:S01]  /*5f40*/  FADD R71, R71, 1 ;  /* 0x3f80000047477421 */ /* 0x000fe20000000000 */
[----:B------:R-:W-:Y:S01]  /*5f50*/  MOV R169, UR57 ;  /* 0x0000003900a97c02 */ /* 0x000fe20008000f00 */
[----:B------:R-:W-:Y:S01]  /*5f60*/  FFMA R173, R78, R173, R83 ;  /* 0x000000ad4ead7223 */ /* 0x000fe20000000053 */
[----:B0-----:R-:W-:Y:S01]  /*5f70*/  IMAD.WIDE R76, R31, R186, c[0x0][0x528] ;  /* 0x00014a001f4c7625 */ /* 0x001fe200078e02ba */
[----:B------:R-:W-:Y:S01]  /*5f80*/  FMUL R172, R175, R12 ;  /* 0x0000000cafac7220 */ /* 0x000fe20000400000 */
[----:B------:R-:W-:-:S03]  /*5f90*/  CS2R R78, SRZ ;  /* 0x00000000004e7805 */ /* 0x000fc6000001ff00 */
[----:B------:R0:W4:Y:S01]  /*5fa0*/  @P2 LDG.E.EF.64 R166, [R76.64] ;  /* 0x0000003c4ca62981 */ /* 0x000122000c0e1b00 */
[----:B------:R-:W-:Y:S01]  /*5fb0*/  IMAD.WIDE.U32 R168, R201, 0x10, R168 ;  /* 0x00000010c9a87825 */ /* 0x000fe200078e00a8 */
[----:B------:R-:W-:Y:S01]  /*5fc0*/  FFMA R71, R172, R71, R173 ;  /* 0x00000047ac477223 */ /* 0x000fe200000000ad */
[----:B------:R-:W-:Y:S01]  /*5fd0*/  SEL R64, R64, RZ, !P0 ;  /* 0x000000ff40407207 */ /* 0x000fe20004000000 */
[----:B0-----:R-:W-:-:S04]  /*5fe0*/  CS2R R76, SRZ ;  /* 0x00000000004c7805 */ /* 0x001fc8000001ff00 */
[----:B------:R-:W-:Y:S02]  /*5ff0*/  FADD R64, R64, 1 ;  /* 0x3f80000040407421 */ /* 0x000fe40000000000 */
[----:B------:R0:W4:Y:S01]  /*6000*/  @!P0 LDG.E.EL.128 R76, [R168.64] ;  /* 0x0000003ca84c8981 */ /* 0x000122000c2e1d00 */
[----:B------:R-:W-:-:S05]  /*6010*/  SEL R56, R56, RZ, !P0 ;  /* 0x000000ff38387207 */ /* 0x000fca0004000000 */
[----:B------:R-:W-:Y:S01]  /*6020*/  FADD R56, R56, 1 ;  /* 0x3f80000038387421 */ /* 0x000fe20000000000 */
[----:B------:R-:W-:Y:S02]  /*6030*/  SEL R65, R65, RZ, !P0 ;  /* 0x000000ff41417207 */ /* 0x000fe40004000000 */
[----:B------:R-:W-:Y:S02]  /*6040*/  SEL R58, R58, RZ, !P0 ;  /* 0x000000ff3a3a7207 */ /* 0x000fe40004000000 */
[----:B--2---:R-:W-:-:S04]  /*6050*/  SEL R98, R98, RZ, P2 ;  /* 0x000000ff62627207 */ /* 0x004fc80001000000 */
[----:B------:R-:W-:-:S05]  /*6060*/  SHF.L.U32 R172, R98, 0x10, RZ ;  /* 0x0000001062ac7819 */ /* 0x000fca00000006ff */
[----:B0-----:R-:W-:Y:S01]  /*6070*/  FMUL R169, R172, R15 ;  /* 0x0000000faca97220 */ /* 0x001fe20000400000 */
[----:B------:R-:W-:-:S03]  /*6080*/  SEL R160, R160, RZ, P2 ;  /* 0x000000ffa0a07207 */ /* 0x000fc60001000000 */
        /* <DEDUP_REMOVED lines=14> */
[----:B------:R-:W-:Y:S01]  /*6170*/  SEL R98, R57, RZ, !P0 ;  /* 0x000000ff39627207 */ /* 0x000fe20004000000 */
[----:B------:R-:W-:Y:S01]  /*6180*/  FADD R57, R65, 1 ;  /* 0x3f80000041397421 */ /* 0x000fe20000000000 */
[----:B------:R-:W-:Y:S01]  /*6190*/  SHF.L.U32 R161, R172, 0x10, RZ ;  /* 0x00000010aca17819 */ /* 0x000fe200000006ff */
[----:B------:R-:W-:Y:S01]  /*61a0*/  FMUL R64, R64, R15 ;  /* 0x0000000f40407220 */ /* 0x000fe20000400000 */
[----:B------:R-:W-:Y:S01]  /*61b0*/  SHF.L.U32 R65, R160, 0x10, RZ ;  /* 0x00000010a0417819 */ /* 0x000fe200000006ff */
[----:B------:R-:W-:-:S02]  /*61c0*/  FADD R99, R58, 1 ;  /* 0x3f8000003a637421 */ /* 0x000fc40000000000 */
[-C--:B------:R-:W-:Y:S01]  /*61d0*/  FMUL R58, R161, R14.reuse ;  /* 0x0000000ea13a7220 */ /* 0x080fe20000400000 */
[----:B------:R-:W-:Y:S01]  /*61e0*/  FFMA R66, R64, R57, R69 ;  /* 0x0000003940427223 */ /* 0x000fe20000000045 */
[----:B------:R-:W-:Y:S01]  /*61f0*/  FADD R64, R98, 1 ;  /* 0x3f80000062407421 */ /* 0x000fe20000000000 */
[----:B------:R-:W-:Y:S01]  /*6200*/  FMUL R57, R65, R14 ;  /* 0x0000000e41397220 */ /* 0x000fe20000400000 */
[----:B------:R-:W-:Y:S02]  /*6210*/  FFMA R58, R58, R99, R169 ;  /* 0x000000633a3a7223 */ /* 0x000fe400000000a9 */
        /* <DEDUP_REMOVED lines=23> */
[----:B---3--:R-:W-:Y:S01]  /*6390*/  SEL R164, R164, RZ, P2 ;  /* 0x000000ffa4a47207 */ /* 0x008fe20001000000 */
[----:B------:R-:W-:Y:S01]  /*63a0*/  FFMA R59, R172, R59, R173 ;  /* 0x0000003bac3b7223 */ /* 0x000fe200000000ad */
[----:B------:R-:W-:-:S02]  /*63b0*/  SEL R52, R52, RZ, !P0 ;  /* 0x000000ff34347207 */ /* 0x000fc40004000000 */
[----:B------:R0:W3:Y:S01]  /*63c0*/  @!P0 LDG.E.EL.128 R64, [R168.64] ;  /* 0x0000003ca8408981 */ /* 0x0000e2000c2e1d00 */
[----:B------:R-:W-:Y:S02]  /*63d0*/  SHF.L.U32 R172, R164, 0x10, RZ ;  /* 0x00000010a4ac7819 */ /* 0x000fe400000006ff */
[----:B------:R-:W-:-:S03]  /*63e0*/  FADD R52, R52, 1 ;  /* 0x3f80000034347421 */ /* 0x000fc60000000000 */
        /* <DEDUP_REMOVED lines=8> */
[----:B------:R-:W-:-:S02]  /*6470*/  SEL R54, R54, RZ, !P0 ;  /* 0x000000ff36367207 */ /* 0x000fc40004000000 */
[----:B------:R-:W-:Y:S01]  /*6480*/  SEL R172, R163, RZ, P2 ;  /* 0x000000ffa3ac7207 */ /* 0x000fe20001000000 */
[----:B------:R-:W-:Y:S01]  /*6490*/  FFMA R48, R169, R48, R168 ;  /* 0x00000030a9307223 */ /* 0x000fe200000000a8 */
[----:B------:R-:W-:Y:S02]  /*64a0*/  SHF.L.U32 R168, R162, 0x10, RZ ;  /* 0x00000010a2a87819 */ /* 0x000fe400000006ff */
[----:B------:R-:W-:Y:S01]  /*64b0*/  SEL R50, R50, RZ, !P0 ;  /* 0x000000ff32327207 */ /* 0x000fe20004000000 */
[----:B------:R-:W-:Y:S01]  /*64c0*/  FADD R54, R54, 1 ;  /* 0x3f80000036367421 */ /* 0x000fe20000000000 */
[----:B------:R-:W-:Y:S01]  /*64d0*/  SHF.L.U32 R169, R172, 0x10, RZ ;  /* 0x00000010aca97819 */ /* 0x000fe200000006ff */
[----:B------:R-:W-:Y:S01]  /*64e0*/  FMUL R165, R168, R17 ;  /* 0x00000011a8a57220 */ /* 0x000fe20000400000 */
[----:B------:R-:W-:Y:S01]  /*64f0*/  PRMT R164, R164, 0x7632, R164 ;  /* 0x00007632a4a47816 */ /* 0x000fe200000000a4 */
[----:B------:R-:W-:Y:S01]  /*6500*/  FADD R163, R50, 1 ;  /* 0x3f80000032a37421 */ /* 0x000fe20000000000 */
[----:B------:R-:W-:Y:S01]  /*6510*/  SEL R53, R53, RZ, !P0 ;  /* 0x000000ff35357207 */ /* 0x000fe20004000000 */
[----:B------:R-:W-:Y:S01]  /*6520*/  FFMA R165, R165, R54, R58 ;  /* 0x00000036a5a57223 */ /* 0x000fe2000000003a */
[----:B------:R-:W-:Y:S01]  /*6530*/  FMUL R50, R169, R16 ;  /* 0x00000010a9327220 */ /* 0x000fe20000400000 */
[----:B------:R-:W-:-:S02]  /*6540*/  SHF.L.U32 R54, R164, 0x10, RZ ;  /* 0x00000010a4367819 */ /* 0x000fc400000006ff */
[----:B------:R-:W-:Y:S01]  /*6550*/  PRMT R52, R52, 0x7632, R52 ;  /* 0x0000763234347816 */ /* 0x000fe20000000034 */
[----:B------:R-:W-:Y:S01]  /*6560*/  FFMA R50, R50, R163, R165 ;  /* 0x000000a332327223 */ /* 0x000fe200000000a5 */
[----:B------:R-:W-:Y:S01]  /*6570*/  SEL R163, R49, RZ, !P0 ;  /* 0x000000ff31a37207 */ /* 0x000fe20004000000 */
[----:B------:R-:W-:Y:S01]  /*6580*/  FADD R49, R53, 1 ;  /* 0x3f80000035317421 */ /* 0x000fe20000000000 */
[----:B------:R-:W-:Y:S01]  /*6590*/  FMUL R54, R54, R17 ;  /* 0x0000001136367220 */ /* 0x000fe20000400000 */
[----:B------:R-:W-:Y:S02]  /*65a0*/  SHF.L.U32 R53, R52, 0x10, RZ ;  /* 0x0000001034357819 */ /* 0x000fe400000006ff */
[----:B------:R-:W-:Y:S01]  /*65b0*/  FADD R52, R163, 1 ;  /* 0x3f800000a3347421 */ /* 0x000fe20000000000 */
[----:B------:R-:W-:Y:S02]  /*65c0*/  FFMA R54, R54, R49, R57 ;  /* 0x0000003136367223 */ /* 0x000fe40000000039 */
[----:B------:R-:W-:Y:S01]  /*65d0*/  FMUL R49, R53, R16 ;  /* 0x0000001035317220 */ /* 0x000fe20000400000 */
[----:B------:R-:W-:-:S03]  /*65e0*/  CS2R R168, SRZ ;  /* 0x0000000000a87805 */ /* 0x000fc6000001ff00 */
        /* <DEDUP_REMOVED lines=17> */
[----:B------:R-:W-:Y:S02]  /*6700*/  MOV R162, UR58 ;  /* 0x0000003a00a27c02 */ /* 0x000fe40008000f00 */
[----:B------:R-:W-:Y:S01]  /*6710*/  MOV R163, UR59 ;  /* 0x0000003b00a37c02 */ /* 0x000fe20008000f00 */
[----:B------:R-:W-:Y:S01]  /*6720*/  FFMA R51, R172, R51, R173 ;  /* 0x00000033ac337223 */ /* 0x000fe200000000ad */
[----:B0-----:R-:W-:Y:S01]  /*6730*/  CS2R R52, SRZ ;  /* 0x0000000000347805 */ /* 0x001fe2000001ff00 */
[----:B------:R-:W-:Y:S01]  /*6740*/  CS2R R54, SRZ ;  /* 0x0000000000367805 */ /* 0x000fe2000001ff00 */
[----:B------:R-:W-:Y:S01]  /*6750*/  SEL R36, R36, RZ, !P0 ;  /* 0x000000ff24247207 */ /* 0x000fe20004000000 */
[----:B------:R-:W-:Y:S01]  /*6760*/  IMAD.WIDE.U32 R162, R201, 0x10, R162 ;  /* 0x00000010c9a27825 */ /* 0x000fe200078e00a2 */
[----:B----4-:R-:W-:-:S04]  /*6770*/  SEL R173, R96, RZ, P2 ;  /* 0x000000ff60ad7207 */ /* 0x010fc80001000000 */
[----:B------:R0:W4:Y:S01]  /*6780*/  @!P0 LDG.E.EL.128 R52, [R162.64] ;  /* 0x0000003ca2348981 */ /* 0x000122000c2e1d00 */
[----:B------:R-:W-:Y:S01]  /*6790*/  SHF.L.U32 R96, R173, 0x10, RZ ;  /* 0x00000010ad607819 */ /* 0x000fe200000006ff */
[----:B------:R-:W-:Y:S01]  /*67a0*/  FADD R36, R36, 1 ;  /* 0x3f80000024247421 */ /* 0x000fe20000000000 */
[----:B------:R-:W-:-:S03]  /*67b0*/  SEL R44, R44, RZ, !P0 ;  /* 0x000000ff2c2c7207 */ /* 0x000fc60004000000 */
[----:B0-----:R-:W-:Y:S01]  /*67c0*/  FMUL R163, R96, R19 ;  /* 0x0000001360a37220 */ /* 0x001fe20000400000 */
[----:B------:R-:W-:-:S03]  /*67d0*/  SEL R166, R166, RZ, P2 ;  /* 0x000000ffa6a67207 */ /* 0x000fc60001000000 */
[----:B------:R-:W-:Y:S01]  /*67e0*/  FFMA R36, R163, R36, R48 ;  /* 0x00000024a3247223 */ /* 0x000fe20000000030 */
[----:B------:R-:W-:Y:S01]  /*67f0*/  SHF.L.U32 R163, R166, 0x10, RZ ;  /* 0x00000010a6a37819 */ /* 0x000fe200000006ff */
[----:B------:R-:W-:Y:S01]  /*6800*/  FADD R44, R44, 1 ;  /* 0x3f8000002c2c7421 */ /* 0x000fe20000000000 */
[----:B------:R-:W-:-:S03]  /*6810*/  SEL R172, R97, RZ, P2 ;  /* 0x000000ff61ac7207 */ /* 0x000fc60001000000 */
[----:B------:R-:W-:Y:S01]  /*6820*/  FMUL R163, R163, R18 ;  /* 0x00000012a3a37220 */ /* 0x000fe20000400000 */
[----:B------:R-:W-:-:S03]  /*6830*/  SEL R38, R38, RZ, !P0 ;  /* 0x000000ff26267207 */ /* 0x000fc60004000000 */
[----:B------:R-:W-:Y:S01]  /*6840*/  FFMA R36, R163, R44, R36 ;  /* 0x0000002ca3247223 */ /* 0x000fe20000000024 */
[----:B------:R-:W-:Y:S02]  /*6850*/  SHF.L.U32 R44, R172, 0x10, RZ ;  /* 0x00000010ac2c7819 */ /* 0x000fe400000006ff */
[----:B------:R-:W-:Y:S02]  /*6860*/  SEL R174, R167, RZ, P2 ;  /* 0x000000ffa7ae7207 */ /* 0x000fe40001000000 */
[----:B------:R-:W-:Y:S01]  /*6870*/  PRMT R173, R173, 0x7632, R173 ;  /* 0x00007632adad7816 */ /* 0x000fe200000000ad */
[----:B------:R-:W-:Y:S01]  /*6880*/  FADD R38, R38, 1 ;  /* 0x3f80000026267421 */ /* 0x000fe20000000000 */
[----:B------:R-:W-:Y:S01]  /*6890*/  FMUL R97, R44, R19 ;  /* 0x000000132c617220 */ /* 0x000fe20000400000 */
[----:B------:R-:W-:Y:S02]  /*68a0*/  SEL R46, R46, RZ, !P0 ;  /* 0x000000ff2e2e7207 */ /* 0x000fe40004000000 */
[----:B------:R-:W-:-:S02]  /*68b0*/  SHF.L.U32 R167, R174, 0x10, RZ ;  /* 0x00000010aea77819 */ /* 0x000fc400000006ff */
[----:B------:R-:W-:Y:S02]  /*68c0*/  SEL R37, R37, RZ, !P0 ;  /* 0x000000ff25257207 */ /* 0x000fe40004000000 */
[----:B------:R-:W-:Y:S01]  /*68d0*/  SHF.L.U32 R44, R173, 0x10, RZ ;  /* 0x00000010ad2c7819 */ /* 0x000fe200000006ff */
[----:B------:R-:W-:Y:S01]  /*68e0*/  FFMA R163, R97, R38, R50 ;  /* 0x0000002661a37223 */ /* 0x000fe20000000032 */
[----:B------:R-:W-:Y:S01]  /*68f0*/  PRMT R166, R166, 0x7632, R166 ;  /* 0x00007632a6a67816 */ /* 0x000fe200000000a6 */
[----:B------:R-:W-:Y:S01]  /*6900*/  FADD R97, R46, 1 ;  /* 0x3f8000002e617421 */ /* 0x000fe20000000000 */
[----:B------:R-:W-:Y:S01]  /*6910*/  FMUL R38, R167, R18 ;  /* 0x00000012a7267220 */ /* 0x000fe20000400000 */
[----:B------:R-:W-:Y:S01]  /*6920*/  SEL R167, R45, RZ, !P0 ;  /* 0x000000ff2da77207 */ /* 0x000fe20004000000 */
[----:B------:R-:W-:Y:S01]  /*6930*/  FADD R37, R37, 1 ;  /* 0x3f80000025257421 */ /* 0x000fe20000000000 */
[----:B------:R-:W-:Y:S01]  /*6940*/  FMUL R44, R44, R19 ;  /* 0x000000132c2c7220 */ /* 0x000fe20000400000 */
[----:B------:R-:W-:Y:S01]  /*6950*/  SHF.L.U32 R45, R166, 0x10, RZ ;  /* 0x00000010a62d7819 */ /* 0x000fe200000006ff */
[----:B------:R-:W-:Y:S01]  /*6960*/  FFMA R38, R38, R97, R163 ;  /* 0x0000006126267223 */ /* 0x000fe200000000a3 */
[----:B------:R-:W-:Y:S01]  /*6970*/  IMAD.WIDE R96, R31, R186, c[0x0][0x5d0] ;  /* 0x000174001f607625 */ /* 0x000fe200078e02ba */
[----:B------:R-:W-:Y:S01]  /*6980*/  CS2R R162, SRZ ;  /* 0x0000000000a27805 */ /* 0x000fe2000001ff00 */
[----:B------:R-:W-:Y:S01]  /*6990*/  FFMA R46, R44, R37, R49 ;  /* 0x000000252c2e7223 */ /* 0x000fe20000000031 */
[----:B------:R-:W-:Y:S01]  /*69a0*/  FADD R44, R167, 1 ;  /* 0x3f800000a72c7421 */ /* 0x000fe20000000000 */
[----:B------:R-:W-:Y:S01]  /*69b0*/  FMUL R37, R45, R18 ;  /* 0x000000122d257220 */ /* 0x000fe20000400000 */
[----:B------:R-:W-:Y:S01]  /*69c0*/  PRMT R172, R172, 0x7632, R172 ;  /* 0x00007632acac7816 */ /* 0x000fe200000000ac */
[----:B------:R-:W-:Y:S01]  /*69d0*/  CS2R R166, SRZ ;  /* 0x0000000000a67805 */ /* 0x000fe2000001ff00 */
[----:B------:R0:W4:Y:S01]  /*69e0*/  @P2 LDG.E.EF.64 R162, [R96.64] ;  /* 0x0000003c60a22981 */ /* 0x000122000c0e1b00 */
[----:B------:R-:W-:Y:S01]  /*69f0*/  FFMA R37, R37, R44, R46 ;  /* 0x0000002c25257223 */ /* 0x000fe2000000002e */
[----:B------:R-:W-:Y:S01]  /*6a00*/  IMAD.WIDE R44, R31, R186, c[0x0][0x5b8] ;  /* 0x00016e001f2c7625 */ /* 0x000fe200078e02ba */
[----:B------:R-:W-:-:S02]  /*6a10*/  SEL R39, R39, RZ, !P0 ;  /* 0x000000ff27277207 */ /* 0x000fc40004000000 */
[----:B------:R-:W-:Y:S02]  /*6a20*/  SHF.L.U32 R46, R172, 0x10, RZ ;  /* 0x00000010ac2e7819 */ /* 0x000fe400000006ff */
[----:B------:R-:W-:Y:S01]  /*6a30*/  PRMT R174, R174, 0x7632, R174 ;  /* 0x00007632aeae7816 */ /* 0x000fe200000000ae */
[----:B------:R1:W4:Y:S01]  /*6a40*/  @P2 LDG.E.EF.64 R166, [R44.64] ;  /* 0x0000003c2ca62981 */ /* 0x000322000c0e1b00 */
[----:B------:R-:W-:Y:S01]  /*6a50*/  FADD R39, R39, 1 ;  /* 0x3f80000027277421 */ /* 0x000fe20000000000 */
[----:B0-----:R-:W-:Y:S01]  /*6a60*/  SEL R97, R47, RZ, !P0 ;  /* 0x000000ff2f617207 */ /* 0x001fe20004000000 */
[----:B------:R-:W-:Y:S01]  /*6a70*/  FMUL R46, R46, R19 ;  /* 0x000000132e2e7220 */ /* 0x000fe20000400000 */
[----:B------:R-:W-:Y:S02]  /*6a80*/  SHF.L.U32 R47, R174, 0x10, RZ ;  /* 0x00000010ae2f7819 */ /* 0x000fe400000006ff */
[----:B------:R-:W-:Y:S01]  /*6a90*/  SEL R40, R40, RZ, !P0 ;  /* 0x000000ff28287207 */ /* 0x000fe20004000000 */
[----:B------:R-:W-:Y:S01]  /*6aa0*/  FFMA R96, R46, R39, R51 ;  /* 0x000000272e607223 */ /* 0x000fe20000000033 */
[----:B------:R-:W-:Y:S01]  /*6ab0*/  FADD R46, R97, 1 ;  /* 0x3f800000612e7421 */ /* 0x000fe20000000000 */
[----:B------:R-:W-:-:S02]  /*6ac0*/  FMUL R39, R47, R18 ;  /* 0x000000122f277220 */ /* 0x000fc40000400000 */
[----:B------:R-:W-:Y:S02]  /*6ad0*/  FADD R40, R40, 1 ;  /* 0x3f80000028287421 */ /* 0x000fe40000000000 */
[----:B------:R-:W-:Y:S01]  /*6ae0*/  FFMA R39, R39, R46, R96 ;  /* 0x0000002e27277223 */ /* 0x000fe20000000060 */
[----:B------:R-:W-:-:S05]  /*6af0*/  SEL R42, R42, RZ, !P0 ;  /* 0x000000ff2a2a7207 */ /* 0x000fca0004000000 */
[----:B------:R-:W-:Y:S01]  /*6b00*/  FADD R42, R42, 1 ;  /* 0x3f8000002a2a7421 */ /* 0x000fe20000000000 */
[----:B------:R-:W-:Y:S01]  /*6b10*/  CS2R R184, SRZ ;  /* 0x0000000000b87805 */ /* 0x000fe2000001ff00 */
[----:B------:R-:W-:Y:S01]  /*6b20*/  CS2R R186, SRZ ;  /* 0x0000000000ba7805 */ /* 0x000fe2000001ff00 */
[----:B--2---:R-:W-:-:S04]  /*6b30*/  SEL R98, R98, RZ, P2 ;  /* 0x000000ff62627207 */ /* 0x004fc80001000000 */
[----:B-1----:R-:W-:-:S05]  /*6b40*/  SHF.L.U32 R44, R98, 0x10, RZ ;  /* 0x00000010622c7819 */ /* 0x002fca00000006ff */
[----:B------:R-:W-:Y:S01]  /*6b50*/  FMUL R45, R44, R21 ;  /* 0x000000152c2d7220 */ /* 0x000fe20000400000 */
[----:B------:R-:W-:Y:S02]  /*6b60*/  SEL R99, R99, RZ, P2 ;  /* 0x000000ff63637207 */ /* 0x000fe40001000000 */
[----:B------:R-:W-:Y:S01]  /*6b70*/  SEL R46, R160, RZ, P2 ;  /* 0x000000ffa02e7207 */ /* 0x000fe20001000000 */
[----:B------:R-:W-:Y:S01]  /*6b80*/  FFMA R47, R45, R40, R36 ;  /* 0x000000282d2f7223 */ /* 0x000fe20000000024 */
[----:B------:R-:W-:Y:S02]  /*6b90*/  SEL R45, R152, RZ, !P0 ;  /* 0x000000ff982d7207 */ /* 0x000fe40004000000 */
[----:B------:R-:W-:Y:S02]  /*6ba0*/  SHF.L.U32 R97, R46, 0x10, RZ ;  /* 0x000000102e617819 */ /* 0x000fe400000006ff */
[----:B------:R-:W-:Y:S01]  /*6bb0*/  SHF.L.U32 R44, R99, 0x10, RZ ;  /* 0x00000010632c7819 */ /* 0x000fe200000006ff */
[----:B------:R-:W-:-:S02]  /*6bc0*/  FADD R45, R45, 1 ;  /* 0x3f8000002d2d7421 */ /* 0x000fc40000000000 */
[----:B------:R-:W-:-:S04]  /*6bd0*/  FMUL R40, R97, R20 ;  /* 0x0000001461287220 */ /* 0x000fc80000400000 */
[----:B------:R-:W-:Y:S01]  /*6be0*/  FFMA R40, R40, R45, R47 ;  /* 0x0000002d28287223 */ /* 0x000fe2000000002f */
[----:B------:R-:W-:Y:S01]  /*6bf0*/  FMUL R45, R44, R21 ;  /* 0x000000152c2d7220 */ /* 0x000fe20000400000 */
[----:B------:R-:W-:-:S03]  /*6c00*/  SEL R47, R161, RZ, P2 ;  /* 0x000000ffa12f7207 */ /* 0x000fc60001000000 */
[----:B------:R-:W-:Y:S01]  /*6c10*/  FFMA R97, R45, R42, R38 ;  /* 0x0000002a2d617223 */ /* 0x000fe20000000026 */
[----:B------:R-:W-:Y:S02]  /*6c20*/  SEL R45, R154, RZ, !P0 ;  /* 0x000000ff9a2d7207 */ /* 0x000fe40004000000 */
[----:B------:R-:W-:Y:S02]  /*6c30*/  SHF.L.U32 R161, R47, 0x10, RZ ;  /* 0x000000102fa17819 */ /* 0x000fe400000006ff */
[----:B------:R-:W-:Y:S01]  /*6c40*/  MOV R251, UR4 ;  /* 0x0000000400fb7c02 */ /* 0x000fe20008000f00 */
[----:B------:R-:W-:Y:S01]  /*6c50*/  FADD R45, R45, 1 ;  /* 0x3f8000002d2d7421 */ /* 0x000fe20000000000 */
[----:B------:R-:W-:Y:S01]  /*6c60*/  MOV R152, 0x2 ;  /* 0x0000000200987802 */ /* 0x000fe20000000f00 */
[----:B------:R-:W-:Y:S01]  /*6c70*/  FMUL R42, R161, R20 ;  /* 0x00000014a12a7220 */ /* 0x000fe20000400000 */
[----:B------:R-:W-:Y:S02]  /*6c80*/  PRMT R98, R98, 0x7632, R98 ;  /* 0x0000763262627816 */ /* 0x000fe40000000062 */
[----:B------:R-:W-:Y:S01]  /*6c90*/  SEL R41, R41, RZ, !P0 ;  /* 0x000000ff29297207 */ /* 0x000fe20004000000 */
[----:B------:R-:W-:Y:S01]  /*6ca0*/  FFMA R42, R42, R45, R97 ;  /* 0x0000002d2a2a7223 */ /* 0x000fe20000000061 */
[----:B------:R-:W-:Y:S01]  /*6cb0*/  IMAD.WIDE R44, R31, R152, c[0x0][0x600] ;  /* 0x000180001f2c7625 */ /* 0x000fe200078e0298 */
[----:B------:R-:W-:Y:S01]  /*6cc0*/  PRMT R46, R46, 0x7632, R46 ;  /* 0x000076322e2e7816 */ /* 0x000fe2000000002e */
[----:B------:R-:W-:Y:S01]  /*6cd0*/  CS2R R172, SRZ ;  /* 0x0000000000ac7805 */ /* 0x000fe2000001ff00 */
[----:B------:R-:W-:Y:S01]  /*6ce0*/  PRMT R99, R99, 0x7632, R99 ;  /* 0x0000763263637816 */ /* 0x000fe20000000063 */
[----:B------:R-:W-:Y:S01]  /*6cf0*/  CS2R R174, SRZ ;  /* 0x0000000000ae7805 */ /* 0x000fe2000001ff00 */
[----:B------:R0:W2:Y:S01]  /*6d00*/  @P2 LDG.E.EF.64 R184, [R44.64] ;  /* 0x0000003c2cb82981 */ /* 0x0000a2000c0e1b00 */
[----:B------:R-:W-:-:S02]  /*6d10*/  SEL R43, R43, RZ, !P0 ;  /* 0x000000ff2b2b7207 */ /* 0x000fc40004000000 */
[----:B------:R-:W-:Y:S01]  /*6d20*/  SEL R155, R155, RZ, !P0 ;  /* 0x000000ff9b9b7207 */ /* 0x000fe20004000000 */
[----:B------:R-:W2:Y:S01]  /*6d30*/  LDL.LU R154, [R1+0x8] ;  /* 0x00000800019a7983 */ /* 0x000ea20000300800 */
[----:B0-----:R-:W-:-:S05]  /*6d40*/  IMAD.WIDE R44, R31, R152, c[0x0][0x5e8] ;  /* 0x00017a001f2c7625 */ /* 0x001fca00078e0298 */
[----:B------:R0:W2:Y:S01]  /*6d50*/  @P2 LDG.E.EF.64 R186, [R44.64] ;  /* 0x0000003c2cba2981 */ /* 0x0000a2000c0e1b00 */
[----:B------:R-:W1:Y:S01]  /*6d60*/  R2UR UR4, R250 ;  /* 0x00000000fa0473c2 */ /* 0x000e6200000e0000 */
[----:B------:R-:W-:Y:S01]  /*6d70*/  SHF.L.U32 R96, R98, 0x10, RZ ;  /* 0x0000001062607819 */ /* 0x000fe200000006ff */
[----:B------:R-:W-:-:S04]  /*6d80*/  FADD R41, R41, 1 ;  /* 0x3f80000029297421 */ /* 0x000fc80000000000 */
[----:B------:R-:W-:Y:S01]  /*6d90*/  FMUL R96, R96, R21 ;  /* 0x0000001560607220 */ /* 0x000fe20000400000 */
[----:B------:R-:W-:Y:S01]  /*6da0*/  SHF.L.U32 R97, R46, 0x10, RZ ;  /* 0x000000102e617819 */ /* 0x000fe200000006ff */
[----:B0-----:R-:W-:Y:S02]  /*6db0*/  IMAD.WIDE R44, R31, R152, c[0x0][0x630] ;  /* 0x00018c001f2c7625 */ /* 0x001fe400078e0298 */
[----:B------:R-:W-:Y:S01]  /*6dc0*/  FFMA R41, R96, R41, R37 ;  /* 0x0000002960297223 */ /* 0x000fe20000000025 */
[----:B------:R-:W-:Y:S01]  /*6dd0*/  SEL R96, R153, RZ, !P0 ;  /* 0x000000ff99607207 */ /* 0x000fe20004000000 */
[----:B------:R-:W-:Y:S01]  /*6de0*/  FMUL R46, R97, R20 ;  /* 0x00000014612e7220 */ /* 0x000fe20000400000 */
[----:B------:R0:W2:Y:S03]  /*6df0*/  @P2 LDG.E.EF.64 R172, [R44.64] ;  /* 0x0000003c2cac2981 */ /* 0x0000a6000c0e1b00 */
[----:B------:R-:W-:-:S04]  /*6e00*/  FADD R96, R96, 1 ;  /* 0x3f80000060607421 */ /* 0x000fc80000000000 */
[----:B------:R-:W-:Y:S01]  /*6e10*/  FFMA R41, R46, R96, R41 ;  /* 0x000000602e297223 */ /* 0x000fe20000000029 */
[----:B-1----:R-:W-:Y:S01]  /*6e20*/  MOV R96, UR4 ;  /* 0x0000000400607c02 */ /* 0x002fe20008000f00 */
[----:B------:R1:W3:Y:S01]  /*6e30*/  R2UR UR4, R251 ;  /* 0x00000000fb0473c2 */ /* 0x0002e200000e0000 */
[----:B------:R-:W-:Y:S01]  /*6e40*/  CS2R R160, SRZ ;  /* 0x0000000000a07805 */ /* 0x000fe2000001ff00 */
[----:B0-----:R-:W-:Y:S01]  /*6e50*/  IMAD.WIDE R44, R31, R152, c[0x0][0x618] ;  /* 0x000186001f2c7625 */ /* 0x001fe200078e0298 */
[----:B------:R-:W-:-:S04]  /*6e60*/  SHF.L.U32 R46, R99, 0x10, RZ ;  /* 0x00000010632e7819 */ /* 0x000fc800000006ff */
[----:B------:R0:W2:Y:S01]  /*6e70*/  @P2 LDG.E.EL.64 R160, [R44.64] ;  /* 0x0000003c2ca02981 */ /* 0x0000a2000c2e1b00 */
[----:B------:R-:W-:Y:S01]  /*6e80*/  PRMT R47, R47, 0x7632, R47 ;  /* 0x000076322f2f7816 */ /* 0x000fe2000000002f */
[----:B------:R-:W-:Y:S01]  /*6e90*/  FADD R43, R43, 1 ;  /* 0x3f8000002b2b7421 */ /* 0x000fe20000000000 */
[----:B---3--:R-:W-:Y:S01]  /*6ea0*/  SEL R168, R168, RZ, P2 ;  /* 0x000000ffa8a87207 */ /* 0x008fe20001000000 */
[----:B-1----:R-:W3:Y:S01]  /*6eb0*/  LDL.LU R251, [R1] ;  /* 0x0000000001fb7983 */ /* 0x002ee20000300800 */
[----:B0-----:R-:W-:Y:S01]  /*6ec0*/  IMAD.WIDE R44, R31, R152, c[0x0][0x648] ;  /* 0x000192001f2c7625 */ /* 0x001fe200078e0298 */
[----:B------:R-:W-:-:S04]  /*6ed0*/  SHF.L.U32 R47, R47, 0x10, RZ ;  /* 0x000000102f2f7819 */ /* 0x000fc800000006ff */
[----:B------:R0:W3:Y:S01]  /*6ee0*/  @P2 LDG.E.EL.64 R174, [R44.64] ;  /* 0x0000003c2cae2981 */ /* 0x0000e2000c2e1b00 */
[----:B------:R-:W-:Y:S01]  /*6ef0*/  MOV R97, UR4 ;  /* 0x0000000400617c02 */ /* 0x000fe20008000f00 */
[----:B0-----:R-:W-:-:S04]  /*6f00*/  FMUL R44, R46, R21 ;  /* 0x000000152e2c7220 */ /* 0x001fc80000400000 */
[----:B------:R-:W-:Y:S01]  /*6f10*/  FFMA R46, R44, R43, R39 ;  /* 0x0000002b2c2e7223 */ /* 0x000fe20000000027 */
[----:B------:R-:W-:Y:S01]  /*6f20*/  FADD R44, R155, 1 ;  /* 0x3f8000009b2c7421 */ /* 0x000fe20000000000 */
[----:B------:R-:W-:Y:S01]  /*6f30*/  FMUL R43, R47, R20 ;  /* 0x000000142f2b7220 */ /* 0x000fe20000400000 */
[----:B------:R-:W-:-:S03]  /*6f40*/  IMAD.WIDE.U32 R96, R201, 0x10, R96 ;  /* 0x00000010c9607825 */ /* 0x000fc600078e0060 */
[----:B------:R-:W-:Y:S02]  /*6f50*/  FFMA R43, R43, R44, R46 ;  /* 0x0000002c2b2b7223 */ /* 0x000fe4000000002e */
[----:B------:R-:W-:Y:S01]  /*6f60*/  CS2R R44, SRZ ;  /* 0x00000000002c7805 */ /* 0x000fe2000001ff00 */
[----:B------:R-:W-:Y:S01]  /*6f70*/  CS2R R46, SRZ ;  /* 0x00000000002e7805 */ /* 0x000fe2000001ff00 */
[----:B------:R-:W-:Y:S02]  /*6f80*/  SEL R98, R100, RZ, !P0 ;  /* 0x000000ff64627207 */ /* 0x000fe40004000000 */
[----:B------:R-:W-:-:S03]  /*6f90*/  SHF.L.U32 R100, R168, 0x10, RZ ;  /* 0x00000010a8647819 */ /* 0x000fc600000006ff */
[----:B------:R0:W3:Y:S01]  /*6fa0*/  @!P0 LDG.E.EL.128 R44, [R96.64] ;  /* 0x0000003c602c8981 */ /* 0x0000e2000c2e1d00 */
[----:B------:R-:W-:Y:S01]  /*6fb0*/  FADD R98, R98, 1 ;  /* 0x3f80000062627421 */ /* 0x000fe20000000000 */
[----:B------:R-:W-:Y:S01]  /*6fc0*/  FMUL R99, R100, R23 ;  /* 0x0000001764637220 */ /* 0x000fe20000400000 */
[----:B------:R-:W-:Y:S02]  /*6fd0*/  SEL R164, R164, RZ, P2 ;  /* 0x000000ffa4a47207 */ /* 0x000fe40001000000 */
[----:B------:R-:W-:Y:S01]  /*6fe0*/  SEL R32, R32, RZ, !P0 ;  /* 0x000000ff20207207 */ /* 0x000fe20004000000 */
[----:B------:R-:W-:Y:S01]  /*6ff0*/  FFMA R98, R99, R98, R40 ;  /* 0x0000006263627223 */ /* 0x000fe20000000028 */
[----:B------:R-:W-:Y:S02]  /*7000*/  SHF.L.U32 R99, R164, 0x10, RZ ;  /* 0x00000010a4637819 */ /* 0x000fe400000006ff */
[----:B------:R-:W-:Y:S01]  /*7010*/  SEL R169, R169, RZ, P2 ;  /* 0x000000ffa9a97207 */ /* 0x000fe20001000000 */
[----:B------:R-:W-:-:S02]  /*7020*/  FADD R32, R32, 1 ;  /* 0x3f80000020207421 */ /* 0x000fc40000000000 */
[----:B0-----:R-:W-:Y:S01]  /*7030*/  FMUL R97, R99, R22 ;  /* 0x0000001663617220 */ /* 0x001fe20000400000 */
[----:B------:R-:W-:-:S03]  /*7040*/  SEL R96, R102, RZ, !P0 ;  /* 0x000000ff66607207 */ /* 0x000fc60004000000 */
[----:B------:R-:W-:Y:S01]  /*7050*/  FFMA R32, R97, R32, R98 ;  /* 0x0000002061207223 */ /* 0x000fe20000000062 */
[----:B------:R-:W-:Y:S02]  /*7060*/  SHF.L.U32 R98, R169, 0x10, RZ ;  /* 0x00000010a9627819 */ /* 0x000fe400000006ff */
[----:B------:R-:W-:Y:S01]  /*7070*/  SEL R165, R165, RZ, P2 ;  /* 0x000000ffa5a57207 */ /* 0x000fe20001000000 */
[----:B------:R-:W-:Y:S01]  /*7080*/  FADD R96, R96, 1 ;  /* 0x3f80000060607421 */ /* 0x000fe20000000000 */
[----:B------:R-:W-:Y:S01]  /*7090*/  SEL R34, R34, RZ, !P0 ;  /* 0x000000ff22227207 */ /* 0x000fe20004000000 */
[----:B------:R-:W-:Y:S01]  /*70a0*/  FMUL R97, R98, R23 ;  /* 0x0000001762617220 */ /* 0x000fe20000400000 */
[----:B------:R-:W-:-:S03]  /*70b0*/  SHF.L.U32 R153, R165, 0x10, RZ ;  /* 0x00000010a5997819 */ /* 0x000fc600000006ff */
[----:B------:R-:W-:Y:S01]  /*70c0*/  FFMA R99, R97, R96, R42 ;  /* 0x0000006061637223 */ /* 0x000fe2000000002a */
[----:B------:R-:W-:Y:S01]  /*70d0*/  FADD R97, R34, 1 ;  /* 0x3f80000022617421 */ /* 0x000fe20000000000 */
[----:B------:R-:W-:Y:S01]  /*70e0*/  FMUL R34, R153, R22 ;  /* 0x0000001699227220 */ /* 0x000fe20000400000 */
[----:B------:R-:W-:-:S03]  /*70f0*/  MOV R96, R249 ;  /* 0x000000f900607202 */ /* 0x000fc60000000f00 */
[----:B------:R-:W-:Y:S01]  /*7100*/  FFMA R34, R34, R97, R99 ;  /* 0x0000006122227223 */ /* 0x000fe20000000063 */
[----:B------:R-:W-:Y:S01]  /*7110*/  MOV R97, R248 ;  /* 0x000000f800617202 */ /* 0x000fe20000000f00 */
[----:B------:R-:W-:-:S04]  /*7120*/  CS2R R98, SRZ ;  /* 0x0000000000627805 */ /* 0x000fc8000001ff00 */
[----:B------:R-:W-:Y:S02]  /*7130*/  IMAD.WIDE.U32 R152, R201, 0x10, R96 ;  /* 0x00000010c9987825 */ /* 0x000fe400078e0060 */
[----:B------:R-:W-:Y:S01]  /*7140*/  CS2R R96, SRZ ;  /* 0x0000000000607805 */ /* 0x000fe2000001ff00 */
[----:B------:R-:W3:Y:S05]  /*7150*/  LDL.LU R201, [R1+0xc] ;  /* 0x00000c0001c97983 */ /* 0x000eea0000300800 */
[----:B------:R0:W3:Y:S04]  /*7160*/  @!P0 LDG.E.EL.128 R96, [R152.64] ;  /* 0x0000003c98608981 */ /* 0x0000e8000c2e1d00 */
[----:B0-----:R-:W3:Y:S01]  /*7170*/  LDL.LU R152, [R1+0x4] ;  /* 0x0000040001987983 */ /* 0x001ee20000300800 */
[----:B------:R-:W-:-:S02]  /*7180*/  PRMT R168, R168, 0x7632, R168 ;  /* 0x00007632a8a87816 */ /* 0x000fc400000000a8 */
        /* <DEDUP_REMOVED lines=10> */
[----:B------:R-:W-:Y:S02]  /*7230*/  PRMT R169, R169, 0x7632, R169 ;  /* 0x00007632a9a97816 */ /* 0x000fe400000000a9 */
[----:B------:R-:W-:Y:S01]  /*7240*/  SEL R103, R103, RZ, !P0 ;  /* 0x000000ff67677207 */ /* 0x000fe20004000000 */
[----:B------:R-:W-:Y:S01]  /*7250*/  FFMA R33, R33, R100, R102 ;  /* 0x0000006421217223 */ /* 0x000fe20000000066 */
[----:B------:R-:W-:Y:S02]  /*7260*/  SHF.L.U32 R100, R169, 0x10, RZ ;  /* 0x00000010a9647819 */ /* 0x000fe400000006ff */
[----:B------:R-:W-:Y:S02]  /*7270*/  PRMT R165, R165, 0x7632, R165 ;  /* 0x00007632a5a57816 */ /* 0x000fe400000000a5 */
[----:B------:R-:W-:Y:S01]  /*7280*/  SEL R101, R35, RZ, !P0 ;  /* 0x000000ff23657207 */ /* 0x000fe20004000000 */
[----:B------:R-:W-:Y:S01]  /*7290*/  FADD R35, R103, 1 ;  /* 0x3f80000067237421 */ /* 0x000fe20000000000 */
[----:B------:R-:W-:Y:S01]  /*72a0*/  FMUL R100, R100, R23 ;  /* 0x0000001764647220 */ /* 0x000fe20000400000 */
[----:B------:R-:W-:-:S03]  /*72b0*/  SHF.L.U32 R165, R165, 0x10, RZ ;  /* 0x00000010a5a57819 */ /* 0x000fc600000006ff */
[----:B------:R-:W-:Y:S01]  /*72c0*/  FFMA R102, R100, R35, R43 ;  /* 0x0000002364667223 */ /* 0x000fe2000000002b */
[----:B------:R-:W-:Y:S01]  /*72d0*/  FADD R100, R101, 1 ;  /* 0x3f80000065647421 */ /* 0x000fe20000000000 */
[----:B------:R-:W-:Y:S01]  /*72e0*/  FMUL R35, R165, R22 ;  /* 0x00000016a5237220 */ /* 0x000fe20000400000 */
[----:B----4-:R-:W-:Y:S02]  /*72f0*/  SEL R162, R162, RZ, P2 ;  /* 0x000000ffa2a27207 */ /* 0x010fe40001000000 */
        /* <DEDUP_REMOVED lines=10> */
[----:B------:R-:W-:Y:S01]  /*73a0*/  FADD R101, R72, 1 ;  /* 0x3f80000048657421 */ /* 0x000fe20000000000 */
[----:B------:R-:W-:Y:S01]  /*73b0*/  SEL R84, R86, RZ, !P0 ;  /* 0x000000ff56547207 */ /* 0x000fe20004000000 */
[----:B------:R-:W-:Y:S01]  /*73c0*/  FMUL R72, R153, R24 ;  /* 0x0000001899487220 */ /* 0x000fe20000400000 */
[----:B------:R-:W-:-:S03]  /*73d0*/  SHF.L.U32 R86, R163, 0x10, RZ ;  /* 0x00000010a3567819 */ /* 0x000fc600000006ff */
[----:B------:R-:W-:Y:S01]  /*73e0*/  FFMA R72, R72, R101, R103 ;  /* 0x0000006548487223 */ /* 0x000fe20000000067 */
[----:B------:R-:W-:Y:S01]  /*73f0*/  FADD R84, R84, 1 ;  /* 0x3f80000054547421 */ /* 0x000fe20000000000 */
[-C--:B------:R-:W-:Y:S01]  /*7400*/  FMUL R101, R86, R25.reuse ;  /* 0x0000001956657220 */ /* 0x080fe20000400000 */
        /* <DEDUP_REMOVED lines=12> */
[----:B------:R-:W-:Y:S02]  /*74d0*/  SEL R167, R167, RZ, P2 ;  /* 0x000000ffa7a77207 */ /* 0x000fe40001000000 */
[----:B------:R-:W-:Y:S01]  /*74e0*/  PRMT R163, R163, 0x7632, R163 ;  /* 0x00007632a3a37816 */ /* 0x000fe200000000a3 */
[----:B------:R-:W-:Y:S01]  /*74f0*/  FFMA R73, R73, R84, R86 ;  /* 0x0000005449497223 */ /* 0x000fe20000000056 */
[----:B------:R-:W-:Y:S02]  /*7500*/  SHF.L.U32 R153, R167, 0x10, RZ ;  /* 0x00000010a7997819 */ /* 0x000fe400000006ff */
[----:B------:R-:W-:Y:S02]  /*7510*/  SEL R87, R87, RZ, !P0 ;  /* 0x000000ff57577207 */ /* 0x000fe40004000000 */
[----:B------:R-:W-:-:S02]  /*7520*/  SHF.L.U32 R84, R163, 0x10, RZ ;  /* 0x00000010a3547819 */ /* 0x000fc400000006ff */
[----:B------:R-:W-:Y:S02]  /*7530*/  PRMT R167, R167, 0x7632, R167 ;  /* 0x00007632a7a77816 */ /* 0x000fe400000000a7 */
[----:B------:R-:W-:Y:S01]  /*7540*/  SEL R85, R75, RZ, !P0 ;  /* 0x000000ff4b557207 */ /* 0x000fe20004000000 */
[----:B------:R-:W-:Y:S01]  /*7550*/  FADD R75, R87, 1 ;  /* 0x3f800000574b7421 */ /* 0x000fe20000000000 */
[----:B------:R-:W-:Y:S01]  /*7560*/  FMUL R84, R84, R25 ;  /* 0x0000001954547220 */ /* 0x000fe20000400000 */
[----:B------:R-:W-:-:S03]  /*7570*/  SHF.L.U32 R167, R167, 0x10, RZ ;  /* 0x00000010a7a77819 */ /* 0x000fc600000006ff */
[----:B------:R-:W-:Y:S01]  /*7580*/  FFMA R86, R84, R75, R35 ;  /* 0x0000004b54567223 */ /* 0x000fe20000000023 */
[----:B------:R-:W-:Y:S01]  /*7590*/  FADD R84, R85, 1 ;  /* 0x3f80000055547421 */ /* 0x000fe20000000000 */
[----:B------:R-:W-:-:S04]  /*75a0*/  FMUL R75, R167, R24 ;  /* 0x00000018a74b7220 */ /* 0x000fc80000400000 */
[----:B------:R-:W-:Y:S01]  /*75b0*/  FFMA R75, R75, R84, R86 ;  /* 0x000000544b4b7223 */ /* 0x000fe20000000056 */
[----:B------:R-:W-:Y:S02]  /*75c0*/  SEL R84, R76, RZ, !P0 ;  /* 0x000000ff4c547207 */ /* 0x000fe40004000000 */
[----:B------:R-:W-:Y:S02]  /*75d0*/  SEL R74, R74, RZ, !P0 ;  /* 0x000000ff4a4a7207 */ /* 0x000fe40004000000 */
[----:B------:R-:W-:Y:S01]  /*75e0*/  SEL R77, R77, RZ, !P0 ;  /* 0x000000ff4d4d7207 */ /* 0x000fe20004000000 */
[----:B------:R-:W-:Y:S01]  /*75f0*/  FADD R84, R84, 1 ;  /* 0x3f80000054547421 */ /* 0x000fe20000000000 */
[----:B------:R-:W-:Y:S01]  /*7600*/  SEL R78, R78, RZ, !P0 ;  /* 0x000000ff4e4e7207 */ /* 0x000fe20004000000 */
[----:B------:R-:W-:Y:S01]  /*7610*/  FADD R101, R74, 1 ;  /* 0x3f8000004a657421 */ /* 0x000fe20000000000 */
[----:B------:R-:W-:Y:S01]  /*7620*/  FMUL R74, R153, R24 ;  /* 0x00000018994a7220 */ /* 0x000fe20000400000 */
[----:B------:R-:W-:-:S02]  /*7630*/  SEL R64, R64, RZ, !P0 ;  /* 0x000000ff40407207 */ /* 0x000fc40004000000 */
[----:B------:R-:W-:Y:S01]  /*7640*/  FADD R78, R78, 1 ;  /* 0x3f8000004e4e7421 */ /* 0x000fe20000000000 */
[----:B------:R-:W-:Y:S01]  /*7650*/  FFMA R74, R74, R101, R103 ;  /* 0x000000654a4a7223 */ /* 0x000fe20000000067 */
[----:B------:R-:W-:Y:S02]  /*7660*/  SEL R101, R67, RZ, !P0 ;  /* 0x000000ff43657207 */ /* 0x000fe40004000000 */
[----:B------:R-:W-:Y:S02]  /*7670*/  SEL R67, R53, RZ, !P0 ;  /* 0x000000ff35437207 */ /* 0x000fe40004000000 */
[----:B------:R-:W-:Y:S02]  /*7680*/  SEL R87, R66, RZ, !P0 ;  /* 0x000000ff42577207 */ /* 0x000fe40004000000 */
[----:B------:R-:W-:Y:S02]  /*7690*/  SEL R66, R55, RZ, !P0 ;  /* 0x000000ff37427207 */ /* 0x000fe40004000000 */
[----:B--2---:R-:W-:-:S02]  /*76a0*/  SEL R184, R184, RZ, P2 ;  /* 0x000000ffb8b87207 */ /* 0x004fc40001000000 */
[----:B------:R-:W-:Y:S02]  /*76b0*/  SEL R185, R185, RZ, P2 ;  /* 0x000000ffb9b97207 */ /* 0x000fe40001000000 */
[C---:B------:R-:W-:Y:S02]  /*76c0*/  SHF.L.U32 R76, R184.reuse, 0x10, RZ ;  /* 0x00000010b84c7819 */ /* 0x040fe400000006ff */
[----:B------:R-:W-:-:S03]  /*76d0*/  PRMT R184, R184, 0x7632, R184 ;  /* 0x00007632b8b87816 */ /* 0x000fc600000000b8 */
[-C--:B------:R-:W-:Y:S01]  /*76e0*/  FMUL R85, R76, R27.reuse ;  /* 0x0000001b4c557220 */ /* 0x080fe20000400000 */
[C---:B------:R-:W-:Y:S02]  /*76f0*/  PRMT R76, R185.reuse, 0x7632, R76 ;  /* 0x00007632b94c7816 */ /* 0x040fe4000000004c */
[----:B------:R-:W-:Y:S01]  /*7700*/  SHF.L.U32 R86, R185, 0x10, RZ ;  /* 0x00000010b9567819 */ /* 0x000fe200000006ff */
[----:B------:R-:W-:Y:S01]  /*7710*/  FFMA R84, R85, R84, R72 ;  /* 0x0000005455547223 */ /* 0x000fe20000000048 */
[----:B------:R-:W-:Y:S02]  /*7720*/  SHF.L.U32 R100, R76, 0x10, RZ ;  /* 0x000000104c647819 */ /* 0x000fe400000006ff */
[----:B------:R-:W-:Y:S02]  /*7730*/  SHF.L.U32 R184, R184, 0x10, RZ ;  /* 0x00000010b8b87819 */ /* 0x000fe400000006ff */
[----:B------:R-:W-:Y:S01]  /*7740*/  SEL R85, R79, RZ, !P0 ;  /* 0x000000ff4f557207 */ /* 0x000fe20004000000 */
[----:B------:R-:W-:Y:S01]  /*7750*/  FADD R79, R77, 1 ;  /* 0x3f8000004d4f7421 */ /* 0x000fe20000000000 */
[----:B------:R-:W-:Y:S01]  /*7760*/  SEL R186, R186, RZ, P2 ;  /* 0x000000ffbaba7207 */ /* 0x000fe20001000000 */
[-C--:B------:R-:W-:Y:S01]  /*7770*/  FMUL R77, R86, R27.reuse ;  /* 0x0000001b564d7220 */ /* 0x080fe20000400000 */
[-C--:B------:R-:W-:Y:S01]  /*7780*/  FMUL R86, R100, R27.reuse ;  /* 0x0000001b64567220 */ /* 0x080fe20000400000 */
[----:B------:R-:W-:Y:S01]  /*7790*/  FMUL R76, R184, R27 ;  /* 0x0000001bb84c7220 */ /* 0x000fe20000400000 */
[----:B------:R-:W-:-:S02]  /*77a0*/  SEL R100, R65, RZ, !P0 ;  /* 0x000000ff41647207 */ /* 0x000fc40004000000 */
[----:B------:R-:W-:Y:S01]  /*77b0*/  SHF.L.U32 R65, R186, 0x10, RZ ;  /* 0x00000010ba417819 */ /* 0x000fe200000006ff */
[----:B------:R-:W-:Y:S01]  /*77c0*/  FFMA R78, R77, R78, R74 ;  /* 0x0000004e4d4e7223 */ /* 0x000fe2000000004a */
[----:B------:R-:W-:Y:S01]  /*77d0*/  FFMA R77, R76, R79, R73 ;  /* 0x0000004f4c4d7223 */ /* 0x000fe20000000049 */
[----:B------:R-:W-:Y:S01]  /*77e0*/  SEL R79, R52, RZ, !P0 ;  /* 0x000000ff344f7207 */ /* 0x000fe20004000000 */
[----:B------:R-:W-:Y:S01]  /*77f0*/  FADD R52, R64, 1 ;  /* 0x3f80000040347421 */ /* 0x000fe20000000000 */
[----:B------:R-:W-:Y:S01]  /*7800*/  FMUL R53, R65, R26 ;  /* 0x0000001a41357220 */ /* 0x000fe20000400000 */
[----:B------:R-:W-:Y:S01]  /*7810*/  SEL R187, R187, RZ, P2 ;  /* 0x000000ffbbbb7207 */ /* 0x000fe20001000000 */
[----:B------:R-:W-:Y:S01]  /*7820*/  FADD R85, R85, 1 ;  /* 0x3f80000055557421 */ /* 0x000fe20000000000 */
[----:B------:R-:W-:Y:S01]  /*7830*/  PRMT R186, R186, 0x7632, R186 ;  /* 0x00007632baba7816 */ /* 0x000fe200000000ba */
[----:B------:R-:W-:Y:S01]  /*7840*/  FFMA R52, R53, R52, R84 ;  /* 0x0000003435347223 */ /* 0x000fe20000000054 */
[----:B------:R-:W-:Y:S01]  /*7850*/  PRMT R53, R187, 0x7632, R53 ;  /* 0x00007632bb357816 */ /* 0x000fe20000000035 */
[----:B------:R-:W-:Y:S01]  /*7860*/  FFMA R76, R86, R85, R75 ;  /* 0x00000055564c7223 */ /* 0x000fe2000000004b */
[----:B------:R-:W-:Y:S01]  /*7870*/  SEL R85, R54, RZ, !P0 ;  /* 0x000000ff36557207 */ /* 0x000fe20004000000 */
[----:B------:R-:W-:Y:S01]  /*7880*/  FADD R54, R87, 1 ;  /* 0x3f80000057367421 */ /* 0x000fe20000000000 */
[----:B------:R-:W-:-:S02]  /*7890*/  SHF.L.U32 R187, R187, 0x10, RZ ;  /* 0x00000010bbbb7819 */ /* 0x000fc400000006ff */
[----:B------:R-:W-:Y:S02]  /*78a0*/  SHF.L.U32 R55, R186, 0x10, RZ ;  /* 0x00000010ba377819 */ /* 0x000fe400000006ff */
[----:B------:R-:W-:Y:S01]  /*78b0*/  SHF.L.U32 R87, R53, 0x10, RZ ;  /* 0x0000001035577819 */ /* 0x000fe200000006ff */
[-C--:B------:R-:W-:Y:S01]  /*78c0*/  FMUL R53, R187, R26.reuse ;  /* 0x0000001abb357220 */ /* 0x080fe20000400000 */
[----:B------:R-:W-:Y:S01]  /*78d0*/  FADD R65, R101, 1 ;  /* 0x3f80000065417421 */ /* 0x000fe20000000000 */
[-C--:B------:R-:W-:Y:S01]  /*78e0*/  FMUL R64, R55, R26.reuse ;  /* 0x0000001a37407220 */ /* 0x080fe20000400000 */
[----:B------:R-:W-:Y:S01]  /*78f0*/  FADD R84, R100, 1 ;  /* 0x3f80000064547421 */ /* 0x000fe20000000000 */
[----:B------:R-:W-:Y:S01]  /*7900*/  FMUL R55, R87, R26 ;  /* 0x0000001a57377220 */ /* 0x000fe20000400000 */
[----:B------:R-:W-:Y:S01]  /*7910*/  SEL R173, R173, RZ, P2 ;  /* 0x000000ffadad7207 */ /* 0x000fe20001000000 */
[----:B------:R-:W-:Y:S01]  /*7920*/  FFMA R54, R53, R54, R78 ;  /* 0x0000003635367223 */ /* 0x000fe2000000004e */
[----:B------:R-:W-:Y:S01]  /*7930*/  SEL R172, R172, RZ, P2 ;  /* 0x000000ffacac7207 */ /* 0x000fe20001000000 */
[----:B------:R-:W-:Y:S01]  /*7940*/  FFMA R53, R64, R84, R77 ;  /* 0x0000005440357223 */ /* 0x000fe2000000004d */
[--C-:B------:R-:W-:Y:S01]  /*7950*/  FFMA R55, R55, R65, R76.reuse ;  /* 0x0000004137377223 */ /* 0x100fe2000000004c */
[----:B------:R-:W-:Y:S01]  /*7960*/  FADD R77, R67, 1 ;  /* 0x3f800000434d7421 */ /* 0x000fe20000000000 */
[----:B------:R-:W-:-:S02]  /*7970*/  PRMT R76, R173, 0x7632, R76 ;  /* 0x00007632ad4c7816 */ /* 0x000fc4000000004c */
[C---:B------:R-:W-:Y:S02]  /*7980*/  PRMT R67, R172.reuse, 0x7632, R67 ;  /* 0x00007632ac437816 */ /* 0x040fe40000000043 */
[----:B------:R-:W-:Y:S02]  /*7990*/  MOV R86, 0x4 ;  /* 0x0000000400567802 */ /* 0x000fe40000000f00 */
[----:B------:R-:W-:Y:S02]  /*79a0*/  SHF.L.U32 R172, R172, 0x10, RZ ;  /* 0x00000010acac7819 */ /* 0x000fe400000006ff */
[----:B------:R-:W-:Y:S02]  /*79b0*/  SHF.L.U32 R76, R76, 0x10, RZ ;  /* 0x000000104c4c7819 */ /* 0x000fe400000006ff */
[----:B------:R-:W-:Y:S01]  /*79c0*/  SHF.L.U32 R100, R67, 0x10, RZ ;  /* 0x0000001043647819 */ /* 0x000fe200000006ff */
[-C--:B------:R-:W-:Y:S01]  /*79d0*/  IMAD.WIDE R64, R31, R86.reuse, c[0x0][0x660] ;  /* 0x000198001f407625 */ /* 0x080fe200078e0256 */
[----:B------:R-:W-:Y:S01]  /*79e0*/  SHF.L.U32 R78, R173, 0x10, RZ ;  /* 0x00000010ad4e7819 */ /* 0x000fe200000006ff */
[----:B------:R-:W-:Y:S01]  /*79f0*/  FADD R87, R66, 1 ;  /* 0x3f80000042577421 */ /* 0x000fe20000000000 */
[----:B------:R-:W-:Y:S01]  /*7a00*/  FADD R79, R79, 1 ;  /* 0x3f8000004f4f7421 */ /* 0x000fe20000000000 */
[-C--:B------:R-:W-:Y:S01]  /*7a10*/  FMUL R67, R172, R29.reuse ;  /* 0x0000001dac437220 */ /* 0x080fe20000400000 */
[-C--:B------:R-:W-:Y:S01]  /*7a20*/  FMUL R66, R76, R29.reuse ;  /* 0x0000001d4c427220 */ /* 0x080fe20000400000 */
[-C--:B------:R-:W-:Y:S01]  /*7a30*/  FMUL R100, R100, R29.reuse ;  /* 0x0000001d64647220 */ /* 0x080fe20000400000 */
[----:B------:R-:W-:Y:S01]  /*7a40*/  FADD R85, R85, 1 ;  /* 0x3f80000055557421 */ /* 0x000fe20000000000 */
[----:B------:R-:W-:Y:S01]  /*7a50*/  FMUL R101, R78, R29 ;  /* 0x0000001d4e657220 */ /* 0x000fe20000400000 */
[----:B------:R0:W-:Y:S01]  /*7a60*/  @P2 STG.E.128 [R64.64], R148 ;  /* 0x0000009440002986 */ /* 0x0001e2000c101d3c */
[----:B------:R-:W-:Y:S01]  /*7a70*/  FFMA R102, R67, R79, R52 ;  /* 0x0000004f43667223 */ /* 0x000fe20000000034 */
[----:B------:R-:W-:Y:S01]  /*7a80*/  FFMA R87, R66, R87, R55 ;  /* 0x0000005742577223 */ /* 0x000fe20000000037 */
[----:B------:R-:W-:Y:S01]  /*7a90*/  FFMA R100, R100, R77, R53 ;  /* 0x0000004d64647223 */ /* 0x000fe20000000035 */
[----:B------:R-:W-:Y:S01]  /*7aa0*/  IMAD.WIDE R66, R31, R86, c[0x0][0x670] ;  /* 0x00019c001f427625 */ /* 0x000fe200078e0256 */
[----:B------:R-:W-:-:S03]  /*7ab0*/  FFMA R101, R101, R85, R54 ;  /* 0x0000005565657223 */ /* 0x000fc60000000036 */
[----:B------:R-:W-:-:S04]  /*7ac0*/  IMAD.WIDE R76, R31, R86, c[0x0][0x678] ;  /* 0x00019e001f4c7625 */ /* 0x000fc800078e0256 */
[----:B------:R-:W-:-:S04]  /*7ad0*/  IMAD.WIDE R78, R31, R86, c[0x0][0x680] ;  /* 0x0001a0001f4e7625 */ /* 0x000fc800078e0256 */
[----:B0-----:R-:W-:-:S04]  /*7ae0*/  IMAD.WIDE R64, R31, R86, c[0x0][0x668] ;  /* 0x00019a001f407625 */ /* 0x001fc800078e0256 */
[CC--:B------:R-:W-:Y:S01]  /*7af0*/  IMAD.WIDE R84, R31.reuse, R86.reuse, c[0x0][0x688] ;  /* 0x0001a2001f547625 */ /* 0x0c0fe200078e0256 */
[----:B------:R0:W-:Y:S04]  /*7b00*/  @P2 STG.E.128 [R64.64], R132 ;  /* 0x0000008440002986 */ /* 0x0001e8000c101d3c */
[----:B------:R1:W-:Y:S04]  /*7b10*/  @P2 STG.E.128 [R66.64], R144 ;  /* 0x0000009042002986 */ /* 0x0003e8000c101d3c */
[----:B------:R2:W-:Y:S04]  /*7b20*/  @P2 STG.E.128 [R76.64], R140 ;  /* 0x0000008c4c002986 */ /* 0x0005e8000c101d3c */
[----:B------:R4:W-:Y:S01]  /*7b30*/  @P2 STG.E.128 [R78.64], R136 ;  /* 0x000000884e002986 */ /* 0x0009e2000c101d3c */
[----:B0-----:R-:W-:-:S03]  /*7b40*/  IMAD.WIDE R64, R31, R86, c[0x0][0x690] ;  /* 0x0001a4001f407625 */ /* 0x001fc600078e0256 */
[----:B------:R0:W-:Y:S01]  /*7b50*/  @P2 STG.E.128 [R84.64], R128 ;  /* 0x0000008054002986 */ /* 0x0001e2000c101d3c */
[----:B-1----:R-:W-:-:S03]  /*7b60*/  IMAD.WIDE R66, R31, R86, c[0x0][0x698] ;  /* 0x0001a6001f427625 */ /* 0x002fc600078e0256 */
[----:B------:R1:W-:Y:S01]  /*7b70*/  @P2 STG.E.128 [R64.64], R112 ;  /* 0x0000007040002986 */ /* 0x0003e2000c101d3c */
[----:B--2---:R-:W-:-:S03]  /*7b80*/  IMAD.WIDE R76, R31, R86, c[0x0][0x6a0] ;  /* 0x0001a8001f4c7625 */ /* 0x004fc600078e0256 */
[----:B------:R2:W-:Y:S01]  /*7b90*/  @P2 STG.E.128 [R66.64], R124 ;  /* 0x0000007c42002986 */ /* 0x0005e2000c101d3c */
[----:B----4-:R-:W-:-:S03]  /*7ba0*/  IMAD.WIDE R78, R31, R86, c[0x0][0x6a8] ;  /* 0x0001aa001f4e7625 */ /* 0x010fc600078e0256 */
        /* <DEDUP_REMOVED lines=12> */
[----:B------:R-:W-:Y:S04]  /*7c70*/  @P2 STG.E.128 [R78.64], R88 ;  /* 0x000000584e002986 */ /* 0x000fe8000c101d3c */
[----:B------:R1:W-:Y:S01]  /*7c80*/  @P2 STG.E.128 [R84.64], R60 ;  /* 0x0000003c54002986 */ /* 0x0003e2000c101d3c */
[----:B--2---:R-:W-:Y:S01]  /*7c90*/  IMAD.WIDE R64, R31, R86, c[0x0][0x6f0] ;  /* 0x0001bc001f407625 */ /* 0x004fe200078e0256 */
[----:B---3--:R-:W-:-:S03]  /*7ca0*/  SEL R44, R44, RZ, !P0 ;  /* 0x000000ff2c2c7207 */ /* 0x008fc60004000000 */
[-C--:B----4-:R-:W-:Y:S01]  /*7cb0*/  IMAD.WIDE R66, R31, R86.reuse, c[0x0][0x6f8] ;  /* 0x0001be001f427625 */ /* 0x090fe200078e0256 */
[----:B------:R-:W-:Y:S02]  /*7cc0*/  SEL R160, R160, RZ, P2 ;  /* 0x000000ffa0a07207 */ /* 0x000fe40001000000 */
[----:B------:R-:W-:Y:S01]  /*7cd0*/  SEL R161, R161, RZ, P2 ;  /* 0x000000ffa1a17207 */ /* 0x000fe20001000000 */
[----:B0-----:R-:W-:-:S04]  /*7ce0*/  IMAD.WIDE R76, R31, R86, c[0x0][0x700] ;  /* 0x0001c0001f4c7625 */ /* 0x001fc800078e0256 */
[----:B-1----:R-:W-:-:S04]  /*7cf0*/  IMAD.WIDE R60, R31, R86, c[0x0][0x6e0] ;  /* 0x0001b8001f3c7625 */ /* 0x002fc800078e0256 */
[----:B------:R-:W-:Y:S01]  /*7d00*/  IMAD.WIDE R62, R31, R86, c[0x0][0x6e8] ;  /* 0x0001ba001f3e7625 */ /* 0x000fe200078e0256 */
[----:B------:R0:W-:Y:S04]  /*7d10*/  @P2 STG.E.128 [R60.64], R80 ;  /* 0x000000503c002986 */ /* 0x0001e8000c101d3c */
[----:B------:R-:W-:Y:S04]  /*7d20*/  @P2 STG.E.128 [R62.64], R68 ;  /* 0x000000443e002986 */ /* 0x000fe8000c101d3c */
[----:B------:R-:W-:Y:S04]  /*7d30*/  @P2 STG.E.128 [R64.64], R56 ;  /* 0x0000003840002986 */ /* 0x000fe8000c101d3c */
[----:B------:R-:W-:Y:S04]  /*7d40*/  @P2 STG.E.128 [R66.64], R48 ;  /* 0x0000003042002986 */ /* 0x000fe8000c101d3c */
[----:B------:R1:W-:Y:S01]  /*7d50*/  @P2 STG.E.128 [R76.64], R36 ;  /* 0x000000244c002986 */ /* 0x0003e2000c101d3c */
[----:B0-----:R-:W-:Y:S01]  /*7d60*/  FADD R60, R44, 1 ;  /* 0x3f8000002c3c7421 */ /* 0x001fe20000000000 */
[----:B------:R-:W-:-:S02]  /*7d70*/  PRMT R44, R160, 0x7632, R44 ;  /* 0x00007632a02c7816 */ /* 0x000fc4000000002c */
[----:B------:R-:W-:Y:S02]  /*7d80*/  SEL R78, R45, RZ, !P0 ;  /* 0x000000ff2d4e7207 */ /* 0x000fe40004000000 */
[----:B------:R-:W-:Y:S02]  /*7d90*/  SEL R46, R46, RZ, !P0 ;  /* 0x000000ff2e2e7207 */ /* 0x000fe40004000000 */
[----:B------:R-:W-:Y:S01]  /*7da0*/  SEL R45, R47, RZ, !P0 ;  /* 0x000000ff2f2d7207 */ /* 0x000fe20004000000 */
[----:B------:R-:W-:Y:S01]  /*7db0*/  FADD R47, R78, 1 ;  /* 0x3f8000004e2f7421 */ /* 0x000fe20000000000 */
[C---:B-1----:R-:W-:Y:S02]  /*7dc0*/  PRMT R36, R161.reuse, 0x7632, R36 ;  /* 0x00007632a1247816 */ /* 0x042fe40000000024 */
[----:B------:R-:W-:Y:S02]  /*7dd0*/  SHF.L.U32 R39, R160, 0x10, RZ ;  /* 0x00000010a0277819 */ /* 0x000fe400000006ff */
[----:B------:R-:W-:-:S02]  /*7de0*/  SHF.L.U32 R161, R161, 0x10, RZ ;  /* 0x00000010a1a17819 */ /* 0x000fc400000006ff */
[----:B------:R-:W-:Y:S02]  /*7df0*/  SHF.L.U32 R37, R44, 0x10, RZ ;  /* 0x000000102c257819 */ /* 0x000fe400000006ff */
[----:B------:R-:W-:Y:S01]  /*7e00*/  SHF.L.U32 R49, R36, 0x10, RZ ;  /* 0x0000001024317819 */ /* 0x000fe200000006ff */
[----:B------:R-:W-:Y:S01]  /*7e10*/  FADD R46, R46, 1 ;  /* 0x3f8000002e2e7421 */ /* 0x000fe20000000000 */
[-C--:B------:R-:W-:Y:S01]  /*7e20*/  FMUL R39, R39, R28.reuse ;  /* 0x0000001c27277220 */ /* 0x080fe20000400000 */
[-C--:B------:R-:W-:Y:S01]  /*7e30*/  FMUL R38, R161, R28.reuse ;  /* 0x0000001ca1267220 */ /* 0x080fe20000400000 */
[-C--:B------:R-:W-:Y:S01]  /*7e40*/  FMUL R37, R37, R28.reuse ;  /* 0x0000001c25257220 */ /* 0x080fe20000400000 */
[----:B------:R-:W-:Y:S01]  /*7e50*/  FADD R45, R45, 1 ;  /* 0x3f8000002d2d7421 */ /* 0x000fe20000000000 */
[----:B------:R-:W-:Y:S01]  /*7e60*/  FMUL R44, R49, R28 ;  /* 0x0000001c312c7220 */ /* 0x000fe20000400000 */
[----:B------:R-:W-:Y:S01]  /*7e70*/  IMAD.WIDE R50, R31, R86, c[0x0][0x708] ;  /* 0x0001c2001f327625 */ /* 0x000fe200078e0256 */
[----:B------:R-:W-:Y:S01]  /*7e80*/  FFMA R36, R39, R60, R102 ;  /* 0x0000003c27247223 */ /* 0x000fe20000000066 */
[----:B------:R-:W-:Y:S01]  /*7e90*/  FFMA R38, R38, R46, R101 ;  /* 0x0000002e26267223 */ /* 0x000fe20000000065 */
[----:B------:R-:W-:Y:S01]  /*7ea0*/  FFMA R37, R37, R47, R100 ;  /* 0x0000002f25257223 */ /* 0x000fe20000000064 */
[----:B------:R-:W-:Y:S01]  /*7eb0*/  IMAD.WIDE R48, R31, R86, c[0x0][0x710] ;  /* 0x0001c4001f307625 */ /* 0x000fe200078e0256 */
[----:B------:R-:W-:-:S03]  /*7ec0*/  FFMA R39, R44, R45, R87 ;  /* 0x0000002d2c277223 */ /* 0x000fc60000000057 */
[CC--:B------:R-:W-:Y:S01]  /*7ed0*/  IMAD.WIDE R46, R31.reuse, R86.reuse, c[0x0][0x718] ;  /* 0x0001c6001f2e7625 */ /* 0x0c0fe200078e0256 */
[----:B------:R-:W-:Y:S03]  /*7ee0*/  @P2 STG.E.128 [R50.64], R40 ;  /* 0x0000002832002986 */ /* 0x000fe6000c101d3c */
[CC--:B------:R-:W-:Y:S01]  /*7ef0*/  IMAD.WIDE R44, R31.reuse, R86.reuse, c[0x0][0x720] ;  /* 0x0001c8001f2c7625 */ /* 0x0c0fe200078e0256 */
[----:B------:R0:W-:Y:S03]  /*7f00*/  @P2 STG.E.128 [R48.64], R32 ;  /* 0x0000002030002986 */ /* 0x0001e6000c101d3c */
[----:B------:R-:W-:Y:S01]  /*7f10*/  IMAD.WIDE R56, R31, R86, c[0x0][0x728] ;  /* 0x0001ca001f387625 */ /* 0x000fe200078e0256 */
[----:B------:R1:W-:Y:S04]  /*7f20*/  @P2 STG.E.128 [R46.64], R72 ;  /* 0x000000482e002986 */ /* 0x0003e8000c101d3c */
[----:B------:R2:W-:Y:S04]  /*7f30*/  @P2 STG.E.128 [R44.64], R52 ;  /* 0x000000342c002986 */ /* 0x0005e8000c101d3c */
[----:B------:R2:W-:Y:S01]  /*7f40*/  @P2 STG.E.128 [R56.64], R36 ;  /* 0x0000002438002986 */ /* 0x0005e2000c101d3c */
[----:B------:R-:W3:Y:S01]  /*7f50*/  R2UR UR61, R250 ;  /* 0x00000000fa3d73c2 */ /* 0x000ee200000e0000 */
[----:B------:R-:W-:-:S02]  /*7f60*/  SEL R175, R175, RZ, P2 ;  /* 0x000000ffafaf7207 */ /* 0x000fc40001000000 */
[----:B------:R-:W-:Y:S02]  /*7f70*/  SEL R174, R174, RZ, P2 ;  /* 0x000000ffaeae7207 */ /* 0x000fe40001000000 */
[----:B------:R-:W-:Y:S02]  /*7f80*/  SEL R98, R98, RZ, !P0 ;  /* 0x000000ff62627207 */ /* 0x000fe40004000000 */
[----:B------:R-:W-:Y:S02]  /*7f90*/  SEL R96, R96, RZ, !P0 ;  /* 0x000000ff60607207 */ /* 0x000fe40004000000 */
[----:B0-----:R-:W-:Y:S02]  /*7fa0*/  SHF.L.U32 R33, R175, 0x10, RZ ;  /* 0x00000010af217819 */ /* 0x001fe400000006ff */
[----:B------:R-:W-:Y:S02]  /*7fb0*/  SEL R99, R99, RZ, !P0 ;  /* 0x000000ff63637207 */ /* 0x000fe40004000000 */
[----:B------:R-:W-:-:S02]  /*7fc0*/  SHF.L.U32 R31, R174, 0x10, RZ ;  /* 0x00000010ae1f7819 */ /* 0x000fc400000006ff */
[----:B------:R-:W-:Y:S02]  /*7fd0*/  PRMT R175, R175, 0x7632, R175 ;  /* 0x00007632afaf7816 */ /* 0x000fe400000000af */
[----:B------:R-:W-:Y:S02]  /*7fe0*/  SEL R97, R97, RZ, !P0 ;  /* 0x000000ff61617207 */ /* 0x000fe40004000000 */
[----:B------:R-:W-:Y:S01]  /*7ff0*/  PRMT R174, R174, 0x7632, R174 ;  /* 0x00007632aeae7816 */ /* 0x000fe200000000ae */
[----:B------:R-:W-:Y:S01]  /*8000*/  FADD R98, R98, 1 ;  /* 0x3f80000062627421 */ /* 0x000fe20000000000 */
[----:B------:R-:W-:Y:S01]  /*8010*/  FADD R96, R96, 1 ;  /* 0x3f80000060607421 */ /* 0x000fe20000000000 */
[----:B------:R-:W-:Y:S01]  /*8020*/  SHF.L.U32 R34, R175, 0x10, RZ ;  /* 0x00000010af227819 */ /* 0x000fe200000006ff */
[----:B---3--:R-:W-:Y:S01]  /*8030*/  UIADD3 UR61, UP4, UR61, 0x1000, URZ ;  /* 0x000010003d3d7890 */ /* 0x008fe2000ff9e03f */
[----:B------:R-:W-:Y:S01]  /*8040*/  SHF.L.U32 R32, R174, 0x10, RZ ;  /* 0x00000010ae207819 */ /* 0x000fe200000006ff */
[----:B------:R-:W-:Y:S01]  /*8050*/  FADD R99, R99, 1 ;  /* 0x3f80000063637421 */ /* 0x000fe20000000000 */
[----:B------:R-:W-:Y:S01]  /*8060*/  FADD R97, R97, 1 ;  /* 0x3f80000061617421 */ /* 0x000fe20000000000 */
[----:B------:R-:W-:Y:S01]  /*8070*/  UIADD3.X UR4, URZ, UR4, URZ, UP4, !UPT ;  /* 0x000000043f047290 */ /* 0x000fe2000a7fe43f */
[----:B------:R-:W-:Y:S01]  /*8080*/  FMUL R33, R33, R98 ;  /* 0x0000006221217220 */ /* 0x000fe20000400000 */
[----:B------:R-:W-:Y:S01]  /*8090*/  FMUL R31, R31, R96 ;  /* 0x000000601f1f7220 */ /* 0x000fe20000400000 */
[----:B------:R-:W-:Y:S01]  /*80a0*/  FMUL R34, R34, R99 ;  /* 0x0000006322227220 */ /* 0x000fe20000400000 */
[----:B------:R-:W-:Y:S01]  /*80b0*/  FMUL R32, R32, R97 ;  /* 0x0000006120207220 */ /* 0x000fe20000400000 */
[----:B------:R-:W-:Y:S01]  /*80c0*/  FMUL R33, R38, R33 ;  /* 0x0000002126217220 */ /* 0x000fe20000400000 */
[----:B------:R-:W-:Y:S01]  /*80d0*/  FMUL R31, R36, R31 ;  /* 0x0000001f241f7220 */ /* 0x000fe20000400000 */
[----:B------:R-:W-:Y:S01]  /*80e0*/  FMUL R34, R39, R34 ;  /* 0x0000002227227220 */ /* 0x000fe20000400000 */
[----:B------:R-:W-:Y:S01]  /*80f0*/  FMUL R32, R37, R32 ;  /* 0x0000002025207220 */ /* 0x000fe20000400000 */
[----:B------:R-:W-:-:S02]  /*8100*/  IADD3 R209, P0, R209, 0x1000, RZ ;  /* 0x00001000d1d17810 */ /* 0x000fc40007f1e0ff */
[----:B------:R-:W-:Y:S02]  /*8110*/  FSEL R33, R33, -RZ, P2 ;  /* 0x800000ff21217208 */ /* 0x000fe40001000000 */
[----:B-1----:R-:W-:Y:S01]  /*8120*/  MOV R46, UR4 ;  /* 0x00000004002e7c02 */ /* 0x002fe20008000f00 */
[----:B------:R-:W0:Y:S01]  /*8130*/  R2UR UR4, R252 ;  /* 0x00000000fc0473c2 */ /* 0x000e2200000e0000 */
[----:B------:R-:W-:Y:S02]  /*8140*/  FSEL R31, R31, -RZ, P2 ;  /* 0x800000ff1f1f7208 */ /* 0x000fe40001000000 */
[----:B------:R-:W-:Y:S02]  /*8150*/  FSEL R34, R34, -RZ, P2 ;  /* 0x800000ff22227208 */ /* 0x000fe40001000000 */
[----:B------:R-:W-:Y:S02]  /*8160*/  IADD3.X R208, RZ, R208, RZ, P0, !PT ;  /* 0x000000d0ffd07210 */ /* 0x000fe400007fe4ff */
[----:B------:R-:W-:-:S02]  /*8170*/  FSEL R32, R32, -RZ, P2 ;  /* 0x800000ff20207208 */ /* 0x000fc40001000000 */
[----:B------:R-:W-:Y:S01]  /*8180*/  IADD3 R221, P0, R221, 0x1000, RZ ;  /* 0x00001000dddd7810 */ /* 0x000fe20007f1e0ff */
[----:B------:R-:W-:Y:S01]  /*8190*/  FADD R33, R33, R152 ;  /* 0x0000009821217221 */ /* 0x000fe20000000000 */
[----:B------:R-:W-:Y:S01]  /*81a0*/  UIADD3 UR58, UP3, UR58, 0x1000, URZ ;  /* 0x000010003a3a7890 */ /* 0x000fe2000ff7e03f */
[----:B------:R-:W-:Y:S01]  /*81b0*/  FADD R35, R31, R201 ;  /* 0x000000c91f237221 */ /* 0x000fe20000000000 */
[----:B------:R-:W-:Y:S01]  /*81c0*/  FADD R31, R34, R251 ;  /* 0x000000fb221f7221 */ /* 0x000fe20000000000 */
[----:B------:R-:W-:Y:S01]  /*81d0*/  IADD3.X R220, RZ, R220, RZ, P0, !PT ;  /* 0x000000dcffdc7210 */ /* 0x000fe200007fe4ff */
[----:B------:R-:W-:Y:S01]  /*81e0*/  FADD R32, R32, R154 ;  /* 0x0000009a20207221 */ /* 0x000fe20000000000 */
[----:B------:R-:W-:Y:S01]  /*81f0*/  IADD3 R233, P0, R233, 0x1000, RZ ;  /* 0x00001000e9e97810 */ /* 0x000fe20007f1e0ff */
[----:B------:R-:W-:Y:S01]  /*8200*/  UIADD3.X UR59, URZ, UR59, URZ, UP3, !UPT ;  /* 0x0000003b3f3b7290 */ /* 0x000fe20009ffe43f */
[----:B------:R2:W-:Y:S01]  /*8210*/  STL [R1+0x4], R33 ;  /* 0x0000042101007387 */ /* 0x0005e20000100800 */
[----:B------:R-:W-:Y:S01]  /*8220*/  UIADD3 UR56, UP5, UR56, 0x1000, URZ ;  /* 0x0000100038387890 */ /* 0x000fe2000ffbe03f */
[----:B------:R-:W-:Y:S01]  /*8230*/  IADD3.X R232, RZ, R232, RZ, P0, !PT ;  /* 0x000000e8ffe87210 */ /* 0x000fe200007fe4ff */
[----:B------:R-:W-:Y:S01]  /*8240*/  UIADD3 UR54, UP6, UR54, 0x1000, URZ ;  /* 0x0000100036367890 */ /* 0x000fe2000ffde03f */
[----:B------:R2:W-:Y:S01]  /*8250*/  STL [R1+0xc], R35 ;  /* 0x00000c2301007387 */ /* 0x0005e20000100800 */
[----:B------:R-:W-:-:S02]  /*8260*/  UIADD3 UR52, UP0, UR52, 0x1000, URZ ;  /* 0x0000100034347890 */ /* 0x000fc4000ff1e03f */
[----:B------:R-:W-:Y:S01]  /*8270*/  UIADD3 UR50, UP1, UR50, 0x1000, URZ ;  /* 0x0000100032327890 */ /* 0x000fe2000ff3e03f */
[----:B------:R2:W-:Y:S01]  /*8280*/  STL [R1], R31 ;  /* 0x0000001f01007387 */ /* 0x0005e20000100800 */
[----:B------:R-:W-:Y:S02]  /*8290*/  UIADD3 UR48, UP2, UR48, 0x1000, URZ ;  /* 0x0000100030307890 */ /* 0x000fe4000ff5e03f */
[----:B------:R-:W-:Y:S01]  /*82a0*/  UIADD3 UR46, UP3, UR46, 0x1000, URZ ;  /* 0x000010002e2e7890 */ /* 0x000fe2000ff7e03f */
[----:B------:R-:W-:Y:S01]  /*82b0*/  IADD3 R245, P0, R245, 0x1000, RZ ;  /* 0x00001000f5f57810 */ /* 0x000fe20007f1e0ff */
[----:B------:R2:W-:Y:S01]  /*82c0*/  STL [R1+0x8], R32 ;  /* 0x0000082001007387 */ /* 0x0005e20000100800 */
[----:B------:R-:W-:Y:S01]  /*82d0*/  IADD3 R249, P3, R249, 0x1000, RZ ;  /* 0x00001000f9f97810 */ /* 0x000fe20007f7e0ff */
[----:B------:R-:W-:Y:S01]  /*82e0*/  UIADD3.X UR57, URZ, UR57, URZ, UP5, !UPT ;  /* 0x000000393f397290 */ /* 0x000fe2000affe43f */
        /* <DEDUP_REMOVED lines=8> */
[----:B------:R-:W-:Y:S01]  /*8370*/  IADD3 R30, R30, 0x400, RZ ;  /* 0x000004001e1e7810 */ /* 0x000fe20007ffe0ff */
[----:B------:R-:W-:Y:S01]  /*8380*/  UIADD3.X UR47, URZ, UR47, URZ, UP3, !UPT ;  /* 0x0000002f3f2f7290 */ /* 0x000fe20009ffe43f */
[----:B------:R-:W-:Y:S01]  /*8390*/  IADD3.X R244, RZ, R244, RZ, P0, !PT ;  /* 0x000000f4fff47210 */ /* 0x000fe200007fe4ff */
[----:B------:R-:W-:-:S02]  /*83a0*/  UIADD3 UR44, UP4, UR44, 0x1000, URZ ;  /* 0x000010002c2c7890 */ /* 0x000fc4000ff9e03f */
[----:B------:R-:W-:Y:S02]  /*83b0*/  UIADD3 UR42, UP5, UR42, 0x1000, URZ ;  /* 0x000010002a2a7890 */ /* 0x000fe4000ffbe03f */
[----:B------:R-:W-:Y:S02]  /*83c0*/  UIADD3 UR40, UP6, UR40, 0x1000, URZ ;  /* 0x0000100028287890 */ /* 0x000fe4000ffde03f */
[----:B------:R-:W-:Y:S02]  /*83d0*/  UIADD3 UR38, UP0, UR38, 0x1000, URZ ;  /* 0x0000100026267890 */ /* 0x000fe4000ff1e03f */
[----:B------:R-:W-:Y:S02]  /*83e0*/  UIADD3 UR36, UP1, UR36, 0x1000, URZ ;  /* 0x0000100024247890 */ /* 0x000fe4000ff3e03f */
[----:B------:R-:W-:Y:S02]  /*83f0*/  UIADD3 UR34, UP2, UR34, 0x1000, URZ ;  /* 0x0000100022227890 */ /* 0x000fe4000ff5e03f */
[----:B------:R-:W-:Y:S01]  /*8400*/  UIADD3 UR32, UP3, UR32, 0x1000, URZ ;  /* 0x0000100020207890 */ /* 0x000fe2000ff7e03f */
[----:B------:R-:W-:-:S02]  /*8410*/  IADD3.X R248, RZ, R248, RZ, P3, !PT ;  /* 0x000000f8fff87210 */ /* 0x000fc40001ffe4ff */
[----:B------:R-:W-:Y:S02]  /*8420*/  IADD3.X R202, RZ, R202, RZ, P4, !PT ;  /* 0x000000caffca7210 */ /* 0x000fe400027fe4ff */
[----:B------:R-:W-:Y:S02]  /*8430*/  IADD3.X R204, RZ, R204, RZ, P5, !PT ;  /* 0x000000ccffcc7210 */ /* 0x000fe40002ffe4ff */
[----:B------:R-:W-:Y:S02]  /*8440*/  IADD3.X R206, RZ, R206, RZ, P6, !PT ;  /* 0x000000ceffce7210 */ /* 0x000fe400037fe4ff */
[----:B------:R-:W-:Y:S02]  /*8450*/  IADD3.X R210, RZ, R210, RZ, P2, !PT ;  /* 0x000000d2ffd27210 */ /* 0x000fe400017fe4ff */
[----:B------:R-:W-:Y:S01]  /*8460*/  ISETP.GE.U32.AND P0, PT, R30, 0x900, PT ;  /* 0x000009001e00780c */ /* 0x000fe20003f06070 */
        /* <DEDUP_REMOVED lines=10> */
[----:B------:R-:W-:-:S02]  /*8510*/  UIADD3.X UR35, URZ, UR35, URZ, UP2, !UPT ;  /* 0x000000233f237290 */ /* 0x000fc400097fe43f */
[----:B------:R-:W-:Y:S02]  /*8520*/  UIADD3.X UR33, URZ, UR33, URZ, UP3, !UPT ;  /* 0x000000213f217290 */ /* 0x000fe40009ffe43f */
[----:B------:R-:W-:Y:S02]  /*8530*/  UIADD3 UR30, UP4, UR30, 0x1000, URZ ;  /* 0x000010001e1e7890 */ /* 0x000fe4000ff9e03f */
[----:B------:R-:W-:Y:S02]  /*8540*/  UIADD3 UR28, UP5, UR28, 0x1000, URZ ;  /* 0x000010001c1c7890 */ /* 0x000fe4000ffbe03f */
[----:B------:R-:W-:Y:S02]  /*8550*/  UIADD3 UR26, UP6, UR26, 0x1000, URZ ;  /* 0x000010001a1a7890 */ /* 0x000fe4000ffde03f */
[----:B------:R-:W-:Y:S02]  /*8560*/  UIADD3 UR24, UP0, UR24, 0x1000, URZ ;  /* 0x0000100018187890 */ /* 0x000fe4000ff1e03f */
[----:B------:R-:W-:-:S02]  /*8570*/  UIADD3 UR22, UP1, UR22, 0x1000, URZ ;  /* 0x0000100016167890 */ /* 0x000fc4000ff3e03f */
[----:B------:R-:W-:Y:S02]  /*8580*/  UIADD3 UR20, UP2, UR20, 0x1000, URZ ;  /* 0x0000100014147890 */ /* 0x000fe4000ff5e03f */
[----:B------:R-:W-:Y:S01]  /*8590*/  UIADD3 UR18, UP3, UR18, 0x1000, URZ ;  /* 0x0000100012127890 */ /* 0x000fe2000ff7e03f */
[----:B------:R-:W-:Y:S02]  /*85a0*/  IADD3.X R212, RZ, R212, RZ, P3, !PT ;  /* 0x000000d4ffd47210 */ /* 0x000fe40001ffe4ff */
[----:B------:R-:W-:Y:S02]  /*85b0*/  IADD3.X R214, RZ, R214, RZ, P4, !PT ;  /* 0x000000d6ffd67210 */ /* 0x000fe400027fe4ff */
[----:B------:R-:W-:Y:S02]  /*85c0*/  IADD3.X R216, RZ, R216, RZ, P5, !PT ;  /* 0x000000d8ffd87210 */ /* 0x000fe40002ffe4ff */
[----:B------:R-:W-:Y:S02]  /*85d0*/  IADD3.X R218, RZ, R218, RZ, P6, !PT ;  /* 0x000000daffda7210 */ /* 0x000fe400037fe4ff */
[----:B------:R-:W-:Y:S01]  /*85e0*/  IADD3.X R222, RZ, R222, RZ, P2, !PT ;  /* 0x000000deffde7210 */ /* 0x000fe200017fe4ff */
        /* <DEDUP_REMOVED lines=18> */
[----:B0-----:R-:W-:Y:S01]  /*8710*/  UIADD3 UR4, UP3, UR4, 0x1000, URZ ;  /* 0x0000100004047890 */ /* 0x001fe2000ff7e03f */
        /* <DEDUP_REMOVED lines=16> */
[----:B------:R-:W-:Y:S01]  /*8820*/  MOV R250, UR61 ;  /* 0x0000003d00fa7c02 */ /* 0x000fe20008000f00 */
[----:B------:R-:W-:Y:S01]  /*8830*/  UIADD3.X UR5, URZ, UR5, URZ, UP3, !UPT ;  /* 0x000000053f057290 */ /* 0x000fe20009ffe43f */
[----:B------:R-:W-:-:S02]  /*8840*/  IADD3.X R236, RZ, R236, RZ, P3, !PT ;  /* 0x000000ecffec7210 */ /* 0x000fc40001ffe4ff */
[----:B------:R-:W-:Y:S02]  /*8850*/  IADD3.X R238, RZ, R238, RZ, P4, !PT ;  /* 0x000000eeffee7210 */ /* 0x000fe400027fe4ff */
[----:B------:R-:W-:Y:S02]  /*8860*/  IADD3.X R240, RZ, R240, RZ, P5, !PT ;  /* 0x000000f0fff07210 */ /* 0x000fe40002ffe4ff */
[----:B------:R-:W-:Y:S02]  /*8870*/  IADD3.X R242, RZ, R242, RZ, P6, !PT ;  /* 0x000000f2fff27210 */ /* 0x000fe400037fe4ff */
[----:B------:R-:W-:Y:S01]  /*8880*/  IADD3.X R246, RZ, R246, RZ, P2, !PT ;  /* 0x000000f6fff67210 */ /* 0x000fe200017fe4ff */
[----:B--2---:R-:W-:Y:S01]  /*8890*/  @P0 CALL.REL.NOINC `(.L_x_0) ;  /* 0x0000001000000944 */ /* 0x004fe20003c00000 */
[----:B------:R-:W-:Y:S05]  /*88a0*/  BRA `(.L_x_1) ;  /* 0xffff852000007947 */ /* 0x000fea000383ffff */
.L_x_0:
[----:B------:R-:W-:Y:S01]  /*88b0*/  FADD R0, R32, R35 ;  /* 0x0000002320007221 */ /* 0x000fe20000000000 */
[----:B------:R-:W0:Y:S01]  /*88c0*/  S2R R40, SR_TID.X ;  /* 0x0000000000287919 */ /* 0x000e220000002100 */
[----:B------:R-:W-:Y:S01]  /*88d0*/  CS2R R10, SRZ ;  /* 0x00000000000a7805 */ /* 0x000fe2000001ff00 */
[----:B------:R-:W-:Y:S01]  /*88e0*/  ULDC.64 UR4, c[0x0][0x118] ;  /* 0x0000460000047ab9 */ /* 0x000fe20000000a00 */
[----:B------:R-:W-:Y:S01]  /*88f0*/  FADD R0, R33, R0 ;  /* 0x0000000021007221 */ /* 0x000fe20000000000 */
[----:B------:R-:W1:Y:S01]  /*8900*/  S2R R154, SR_CTAID.X ;  /* 0x00000000009a7919 */ /* 0x000e620000002500 */
[----:B------:R-:W-:-:S02]  /*8910*/  MOV R9, 0x10 ;  /* 0x0000001000097802 */ /* 0x000fc40000000f00 */
[----:B------:R-:W-:-:S05]  /*8920*/  FADD R0, R31, R0 ;  /* 0x000000001f007221 */ /* 0x000fca0000000000 */
[----:B------:R-:W2:Y:S01]  /*8930*/  SHFL.BFLY PT, R3, R0, 0x10, 0x1f ;  /* 0x0e001f0000037f89 */ /* 0x000ea200000e0000 */
[C---:B0-----:R-:W-:Y:S02]  /*8940*/  LOP3.LUT P2, RZ, R40.reuse, 0x1f, RZ, 0xc0, !PT ;  /* 0x0000001f28ff7812 */ /* 0x041fe4000784c0ff */
[C---:B------:R-:W-:Y:S02]  /*8950*/  ISETP.GE.AND P3, PT, R40.reuse, 0x8, PT ;  /* 0x000000082800780c */ /* 0x040fe40003f66270 */
[C---:B------:R-:W-:Y:S02]  /*8960*/  LOP3.LUT P0, RZ, R40.reuse, 0x7, RZ, 0xc0, !PT ;  /* 0x0000000728ff7812 */ /* 0x040fe4000780c0ff */
[C---:B------:R-:W-:Y:S02]  /*8970*/  LOP3.LUT R20, R40.reuse, 0xff, RZ, 0xc0, !PT ;  /* 0x000000ff28147812 */ /* 0x040fe400078ec0ff */
[----:B------:R-:W-:Y:S01]  /*8980*/  ISETP.LT.AND P0, PT, R40, 0x8, !P0 ;  /* 0x000000082800780c */ /* 0x000fe20004701270 */
[----:B--2---:R-:W-:Y:S01]  /*8990*/  FADD R3, R0, R3 ;  /* 0x0000000300037221 */ /* 0x004fe20000000000 */
[----:B------:R-:W-:-:S04]  /*89a0*/  SHF.R.U32.HI R0, RZ, 0x5, R40 ;  /* 0x00000005ff007819 */ /* 0x000fc80000011628 */
[----:B------:R-:W0:Y:S01]  /*89b0*/  SHFL.BFLY PT, R2, R3, 0x8, 0x1f ;  /* 0x0d001f0003027f89 */ /* 0x000e2200000e0000 */
[----:B------:R-:W-:-:S04]  /*89c0*/  SHF.L.U32 R0, R0, 0x2, RZ ;  /* 0x0000000200007819 */ /* 0x000fc800000006ff */
[----:B------:R-:W-:Y:S01]  /*89d0*/  LOP3.LUT R44, R0, 0x1c, RZ, 0xe2, !PT ;  /* 0x0000001c002c7812 */ /* 0x000fe200078ee2ff */
[----:B0-----:R-:W-:-:S05]  /*89e0*/  FADD R2, R3, R2 ;  /* 0x0000000203027221 */ /* 0x001fca0000000000 */
[----:B------:R-:W0:Y:S02]  /*89f0*/  SHFL.BFLY PT, R5, R2, 0x4, 0x1f ;  /* 0x0c801f0002057f89 */ /* 0x000e2400000e0000 */
[----:B0-----:R-:W-:-:S05]  /*8a00*/  FADD R5, R2, R5 ;  /* 0x0000000502057221 */ /* 0x001fca0000000000 */
[----:B------:R-:W0:Y:S02]  /*8a10*/  SHFL.BFLY PT, R4, R5, 0x2, 0x1f ;  /* 0x0c401f0005047f89 */ /* 0x000e2400000e0000 */
[----:B0-----:R-:W-:-:S05]  /*8a20*/  FADD R4, R5, R4 ;  /* 0x0000000405047221 */ /* 0x001fca0000000000 */
[----:B------:R-:W0:Y:S02]  /*8a30*/  SHFL.BFLY PT, R7, R4, 0x1, 0x1f ;  /* 0x0c201f0004077f89 */ /* 0x000e2400000e0000 */
[----:B0-----:R-:W-:-:S05]  /*8a40*/  FADD R7, R4, R7 ;  /* 0x0000000704077221 */ /* 0x001fca0000000000 */
[----:B------:R-:W-:Y:S04]  /*8a50*/  @!P2 STS [R44], R7 ;  /* 0x000000072c00a388 */ /* 0x000fe80000000800 */
[----:B------:R-:W-:Y:S06]  /*8a60*/  BAR.SYNC 0x0 ;  /* 0x0000000000007b1d */ /* 0x000fec0000000000 */
[----:B------:R-:W0:Y:S04]  /*8a70*/  @!P3 LDS R6, [R40.X4] ;  /* 0x000000002806b984 */ /* 0x000e280000004800 */
[----:B0-----:R-:W0:Y:S02]  /*8a80*/  SHFL.BFLY PT, R3, R6, 0x4, 0x1f ;  /* 0x0c801f0006037f89 */ /* 0x001e2400000e0000 */
[----:B0-----:R-:W-:-:S05]  /*8a90*/  FADD R3, R6, R3 ;  /* 0x0000000306037221 */ /* 0x001fca0000000000 */
[----:B------:R-:W0:Y:S02]  /*8aa0*/  SHFL.BFLY PT, R0, R3, 0x2, 0x1f ;  /* 0x0c401f0003007f89 */ /* 0x000e2400000e0000 */
[----:B0-----:R-:W-:Y:S01]  /*8ab0*/  FADD R2, R3, R0 ;  /* 0x0000000003027221 */ /* 0x001fe20000000000 */
[----:B------:R-:W-:-:S04]  /*8ac0*/  SHF.L.U32 R0, R40, 0x2, RZ ;  /* 0x0000000228007819 */ /* 0x000fc800000006ff */
[----:B------:R-:W0:Y:S01]  /*8ad0*/  SHFL.BFLY PT, R5, R2, 0x1, 0x1f ;  /* 0x0c201f0002057f89 */ /* 0x000e2200000e0000 */
[----:B------:R-:W-:Y:S02]  /*8ae0*/  LOP3.LUT R22, R0, 0x3fc, RZ, 0xc0, !PT ;  /* 0x000003fc00167812 */ /* 0x000fe400078ec0ff */
[----:B------:R-:W-:-:S03]  /*8af0*/  MOV R0, 0x2 ;  /* 0x0000000200007802 */ /* 0x000fc60000000f00 */
[C---:B-1----:R-:W-:Y:S01]  /*8b00*/  IMAD R29, R154.reuse, 0x900, R22 ;  /* 0x000009009a1d7824 */ /* 0x042fe200078e0216 */
[----:B------:R-:W-:Y:S02]  /*8b10*/  LEA R6, P4, R154, c[0x0][0x658], 0x2 ;  /* 0x000196009a067a11 */ /* 0x000fe400078810ff */
[----:B------:R-:W-:Y:S01]  /*8b20*/  MOV R45, RZ ;  /* 0x000000ff002d7202 */ /* 0x000fe20000000f00 */
[----:B0-----:R-:W-:Y:S01]  /*8b30*/  FADD R7, R2, R5 ;  /* 0x0000000502077221 */ /* 0x001fe20000000000 */
[----:B------:R-:W-:-:S04]  /*8b40*/  IMAD.WIDE R2, R29, R0, c[0x0][0x648] ;  /* 0x000192001d027625 */ /* 0x000fc800078e0200 */
[----:B------:R-:W-:Y:S01]  /*8b50*/  @P0 STS [R40.X4], R7 ;  /* 0x0000000728000388 */ /* 0x000fe20000004800 */
[----:B------:R-:W-:-:S03]  /*8b60*/  IMAD.WIDE.U32 R4, R20, R9, c[0x0][0x650] ;  /* 0x0001940014047625 */ /* 0x000fc600078e0009 */
[----:B------:R-:W-:Y:S06]  /*8b70*/  BAR.SYNC 0x0 ;  /* 0x0000000000007b1d */ /* 0x000fec0000000000 */
[----:B------:R-:W-:Y:S01]  /*8b80*/  SHF.R.S32.HI R7, RZ, 0x1f, R154 ;  /* 0x0000001fff077819 */ /* 0x000fe2000001149a */
[----:B------:R0:W2:Y:S03]  /*8b90*/  @!P1 LDG.E.EF.64 R10, [R2.64] ;  /* 0x00000004020a9981 */ /* 0x0000a6000c0e1b00 */
[----:B------:R-:W-:Y:S01]  /*8ba0*/  LEA.HI.X R7, R154, c[0x0][0x65c], R7, 0x2, P4 ;  /* 0x000197009a077a11 */ /* 0x000fe200020f1407 */
[----:B------:R-:W3:Y:S04]  /*8bb0*/  LDG.E.EL.128 R12, [R4.64] ;  /* 0x00000004040c7981 */ /* 0x000ee8000c2e1d00 */
[----:B------:R-:W4:Y:S01]  /*8bc0*/  @!P1 LDG.E.EL R45, [R6.64] ;  /* 0x00000004062d9981 */ /* 0x000f22000c2e1900 */
[----:B------:R-:W-:Y:S01]  /*8bd0*/  CS2R R16, SRZ ;  /* 0x0000000000107805 */ /* 0x000fe2000001ff00 */
[----:B------:R-:W-:Y:S01]  /*8be0*/  CS2R R18, SRZ ;  /* 0x0000000000127805 */ /* 0x000fe2000001ff00 */
[CC--:B0-----:R-:W-:Y:S01]  /*8bf0*/  IMAD.WIDE R2, R29.reuse, R86.reuse, c[0x0][0x728] ;  /* 0x0001ca001d027625 */ /* 0x0c1fe200078e0256 */
[----:B------:R-:W0:Y:S04]  /*8c00*/  LDS R8, [RZ] ;  /* 0x00000000ff087984 */ /* 0x000e280000000800 */
[----:B------:R1:W5:Y:S01]  /*8c10*/  @!P1 LDG.E.EF.128 R16, [R2.64] ;  /* 0x0000000402109981 */ /* 0x000362000c0e1d00 */
[C---:B------:R-:W-:Y:S01]  /*8c20*/  IADD3 R43, R29.reuse, 0x400, RZ ;  /* 0x000004001d2b7810 */ /* 0x040fe20007ffe0ff */
[----:B------:R-:W-:Y:S01]  /*8c30*/  CS2R R54, SRZ ;  /* 0x0000000000367805 */ /* 0x000fe2000001ff00 */
[----:B------:R-:W-:Y:S01]  /*8c40*/  IMAD.WIDE R30, R29, R86, c[0x0][0x730] ;  /* 0x0001cc001d1e7625 */ /* 0x000fe200078e0256 */
[----:B------:R-:W-:Y:S01]  /*8c50*/  CS2R R24, SRZ ;  /* 0x0000000000187805 */ /* 0x000fe2000001ff00 */
[----:B0-----:R-:W-:Y:S01]  /*8c60*/  FMUL R8, R8, -0.5 ;  /* 0xbf00000008087820 */ /* 0x001fe20000400000 */
[----:B------:R-:W-:Y:S01]  /*8c70*/  CS2R R32, SRZ ;  /* 0x0000000000207805 */ /* 0x000fe2000001ff00 */
[----:B------:R-:W-:Y:S01]  /*8c80*/  CS2R R34, SRZ ;  /* 0x0000000000227805 */ /* 0x000fe2000001ff00 */
[----:B--2---:R-:W-:-:S02]  /*8c90*/  SEL R10, R10, RZ, !P1 ;  /* 0x000000ff0a0a7207 */ /* 0x004fc40004800000 */
[----:B------:R-:W-:Y:S02]  /*8ca0*/  SEL R11, R11, RZ, !P1 ;  /* 0x000000ff0b0b7207 */ /* 0x000fe40004800000 */
[C---:B------:R-:W-:Y:S01]  /*8cb0*/  SHF.L.U32 R21, R10.reuse, 0x10, RZ ;  /* 0x000000100a157819 */ /* 0x040fe200000006ff */
[----:B---3--:R-:W-:Y:S01]  /*8cc0*/  FADD R13, R13, 1 ;  /* 0x3f8000000d0d7421 */ /* 0x008fe20000000000 */
[----:B------:R-:W-:Y:S01]  /*8cd0*/  PRMT R10, R10, 0x7632, R10 ;  /* 0x000076320a0a7816 */ /* 0x000fe2000000000a */
[----:B------:R-:W-:Y:S01]  /*8ce0*/  FADD R14, R14, 1 ;  /* 0x3f8000000e0e7421 */ /* 0x000fe20000000000 */
[----:B-1----:R-:W-:Y:S01]  /*8cf0*/  PRMT R3, R11, 0x7632, R3 ;  /* 0x000076320b037816 */ /* 0x002fe20000000003 */
[-C--:B----4-:R-:W-:Y:S01]  /*8d00*/  FMUL R2, R45, R45.reuse ;  /* 0x0000002d2d027220 */ /* 0x090fe20000400000 */
[----:B------:R-:W-:Y:S01]  /*8d10*/  SHF.L.U32 R11, R11, 0x10, RZ ;  /* 0x000000100b0b7819 */ /* 0x000fe200000006ff */
[----:B------:R-:W-:Y:S01]  /*8d20*/  FADD R12, R12, 1 ;  /* 0x3f8000000c0c7421 */ /* 0x000fe20000000000 */
[----:B------:R-:W-:Y:S01]  /*8d30*/  SHF.L.U32 R10, R10, 0x10, RZ ;  /* 0x000000100a0a7819 */ /* 0x000fe200000006ff */
[----:B------:R-:W-:Y:S01]  /*8d40*/  FADD R15, R15, 1 ;  /* 0x3f8000000f0f7421 */ /* 0x000fe20000000000 */
[----:B------:R-:W-:Y:S01]  /*8d50*/  SHF.L.U32 R6, R3, 0x10, RZ ;  /* 0x0000001003067819 */ /* 0x000fe200000006ff */
[----:B------:R-:W-:Y:S01]  /*8d60*/  FMUL R3, R2, R45 ;  /* 0x0000002d02037220 */ /* 0x000fe20000400000 */
[----:B------:R-:W-:Y:S01]  /*8d70*/  FMUL R14, R14, R11 ;  /* 0x0000000b0e0e7220 */ /* 0x000fe20000400000 */
[----:B------:R-:W-:Y:S01]  /*8d80*/  FMUL R2, R13, R10 ;  /* 0x0000000a0d027220 */ /* 0x000fe20000400000 */
[----:B------:R-:W-:Y:S01]  /*8d90*/  FMUL R12, R12, R21 ;  /* 0x000000150c0c7220 */ /* 0x000fe20000400000 */
[----:B------:R-:W-:Y:S01]  /*8da0*/  FMUL R3, R8, R3 ;  /* 0x0000000308037220 */ /* 0x000fe20000400000 */
[----:B------:R-:W-:Y:S01]  /*8db0*/  FMUL R6, R15, R6 ;  /* 0x000000060f067220 */ /* 0x000fe20000400000 */
[----:B-----5:R-:W-:Y:S01]  /*8dc0*/  SEL R11, R18, RZ, !P1 ;  /* 0x000000ff120b7207 */ /* 0x020fe20004800000 */
[-C--:B------:R-:W-:Y:S01]  /*8dd0*/  FMUL R14, R14, R45.reuse ;  /* 0x0000002d0e0e7220 */ /* 0x080fe20000400000 */
[----:B------:R-:W-:Y:S01]  /*8de0*/  SEL R17, R17, RZ, !P1 ;  /* 0x000000ff11117207 */ /* 0x000fe20004800000 */
[----:B------:R-:W-:Y:S01]  /*8df0*/  FMUL R65, R3, 0.00043402778101153671741 ;  /* 0x39e38e3903417820 */ /* 0x000fe20000400000 */
[-C--:B------:R-:W-:Y:S01]  /*8e00*/  FMUL R2, R2, R45.reuse ;  /* 0x0000002d02027220 */ /* 0x080fe20000400000 */
[----:B------:R-:W-:Y:S01]  /*8e10*/  SEL R19, R19, RZ, !P1 ;  /* 0x000000ff13137207 */ /* 0x000fe20004800000 */
[-C--:B------:R-:W-:Y:S01]  /*8e20*/  FMUL R12, R12, R45.reuse ;  /* 0x0000002d0c0c7220 */ /* 0x080fe20000400000 */
[----:B------:R-:W-:Y:S01]  /*8e30*/  SEL R7, R16, RZ, !P1 ;  /* 0x000000ff10077207 */ /* 0x000fe20004800000 */
[----:B------:R-:W-:Y:S01]  /*8e40*/  FMUL R6, R6, R45 ;  /* 0x0000002d06067220 */ /* 0x000fe20000400000 */
[C---:B------:R-:W-:Y:S01]  /*8e50*/  FFMA R14, R65.reuse, R11, R14 ;  /* 0x0000000b410e7223 */ /* 0x040fe2000000000e */
[----:B------:R-:W-:-:S02]  /*8e60*/  FFMA R2, R65, R17, R2 ;  /* 0x0000001141027223 */ /* 0x000fc40000000002 */
[C---:B------:R-:W-:Y:S01]  /*8e70*/  FFMA R12, R65.reuse, R7, R12 ;  /* 0x00000007410c7223 */ /* 0x040fe2000000000c */
[C---:B------:R-:W-:Y:S01]  /*8e80*/  FFMA R6, R65.reuse, R19, R6 ;  /* 0x0000001341067223 */ /* 0x040fe20000000006 */
[C---:B------:R-:W-:Y:S01]  /*8e90*/  FFMA R14, R65.reuse, R11, R14 ;  /* 0x0000000b410e7223 */ /* 0x040fe2000000000e */
[----:B------:R-:W-:Y:S01]  /*8ea0*/  FFMA R13, R65, R17, R2 ;  /* 0x00000011410d7223 */ /* 0x000fe20000000002 */
[-C--:B------:R-:W-:Y:S01]  /*8eb0*/  IMAD.WIDE R10, R29, R0.reuse, c[0x0][0x618] ;  /* 0x000186001d0a7625 */ /* 0x080fe200078e0200 */
[C---:B------:R-:W-:Y:S01]  /*8ec0*/  FFMA R12, R65.reuse, R7, R12 ;  /* 0x00000007410c7223 */ /* 0x040fe2000000000c */
[----:B------:R-:W-:Y:S02]  /*8ed0*/  FFMA R15, R65, R19, R6 ;  /* 0x00000013410f7223 */ /* 0x000fe40000000006 */
[----:B------:R-:W-:Y:S01]  /*8ee0*/  IMAD.WIDE.U32 R2, R20, R9, c[0x0][0x628] ;  /* 0x00018a0014027625 */ /* 0x000fe200078e0009 */
[----:B------:R-:W2:Y:S03]  /*8ef0*/  @!P1 LDG.E.EL.64 R54, [R10.64] ;  /* 0x000000040a369981 */ /* 0x000ea6000c2e1b00 */
[C---:B------:R-:W-:Y:S01]  /*8f00*/  IMAD.WIDE R6, R43.reuse, R0, c[0x0][0x648] ;  /* 0x000192002b067625 */ /* 0x040fe200078e0200 */
[----:B------:R-:W3:Y:S04]  /*8f10*/  LDG.E.EL.128 R48, [R2.64] ;  /* 0x0000000402307981 */ /* 0x000ee8000c2e1d00 */
[----:B------:R0:W-:Y:S04]  /*8f20*/  @!P1 STG.E.128 [R30.64], R12 ;  /* 0x0000000c1e009986 */ /* 0x0001e8000c101d04 */
[----:B------:R-:W4:Y:S04]  /*8f30*/  LDG.E.EL.128 R16, [R4.64+0x1000] ;  /* 0x0010000404107981 */ /* 0x000f28000c2e1d00 */
[----:B------:R1:W5:Y:S01]  /*8f40*/  @!P1 LDG.E.EF.64 R24, [R6.64] ;  /* 0x0000000406189981 */ /* 0x000362000c0e1b00 */
[----:B------:R-:W-:-:S05]  /*8f50*/  IMAD.WIDE R8, R43, R86, c[0x0][0x728] ;  /* 0x0001ca002b087625 */ /* 0x000fca00078e0256 */
[----:B------:R0:W2:Y:S01]  /*8f60*/  @!P1 LDG.E.EF.128 R32, [R8.64] ;  /* 0x0000000408209981 */ /* 0x0000a2000c0e1d00 */
[----:B------:R-:W-:Y:S01]  /*8f70*/  IADD3 R20, R22, 0x800, RZ ;  /* 0x0000080016147810 */ /* 0x000fe20007ffe0ff */
[----:B------:R-:W-:Y:S01]  /*8f80*/  CS2R R60, SRZ ;  /* 0x00000000003c7805 */ /* 0x000fe2000001ff00 */
[----:B-1----:R-:W-:Y:S02]  /*8f90*/  IMAD.WIDE R6, R43, R0, c[0x0][0x618] ;  /* 0x000186002b067625 */ /* 0x002fe400078e0200 */
[----:B------:R-:W-:-:S03]  /*8fa0*/  ISETP.GE.U32.AND P5, PT, R20, 0x900, PT ;  /* 0x000009001400780c */ /* 0x000fc60003fa6070 */
[----:B------:R-:W2:Y:S01]  /*8fb0*/  @!P1 LDG.E.EL.64 R60, [R6.64] ;  /* 0x00000004063c9981 */ /* 0x000ea2000c2e1b00 */
[----:B------:R-:W-:Y:S02]  /*8fc0*/  ISETP.LT.AND P4, PT, R154, 0x200, !P5 ;  /* 0x000002009a00780c */ /* 0x000fe40006f81270 */
[----:B------:R-:W-:Y:S01]  /*8fd0*/  IADD3 R41, R29, 0x800, RZ ;  /* 0x000008001d297810 */ /* 0x000fe20007ffe0ff */
[----:B------:R-:W-:-:S04]  /*8fe0*/  CS2R R62, SRZ ;  /* 0x00000000003e7805 */ /* 0x000fc8000001ff00 */
[----:B------:R-:W-:-:S04]  /*8ff0*/  IMAD.WIDE R46, R41, R0, c[0x0][0x648] ;  /* 0x00019200292e7625 */ /* 0x000fc800078e0200 */
[----:B------:R-:W-:Y:S01]  /*9000*/  IMAD.WIDE R52, R41, R86, c[0x0][0x728] ;  /* 0x0001ca0029347625 */ /* 0x000fe200078e0256 */
[----:B----4-:R-:W-:Y:S01]  /*9010*/  FADD R23, R16, 1 ;  /* 0x3f80000010177421 */ /* 0x010fe20000000000 */
[----:B------:R-:W-:Y:S01]  /*9020*/  FADD R22, R17, 1 ;  /* 0x3f80000011167421 */ /* 0x000fe20000000000 */
[----:B-----5:R-:W-:Y:S02]  /*9030*/  SEL R16, R24, RZ, !P1 ;  /* 0x000000ff18107207 */ /* 0x020fe40004800000 */
[----:B------:R-:W-:Y:S01]  /*9040*/  SEL R17, R25, RZ, !P1 ;  /* 0x000000ff19117207 */ /* 0x000fe20004800000 */
[----:B------:R-:W-:Y:S01]  /*9050*/  FADD R21, R18, 1 ;  /* 0x3f80000012157421 */ /* 0x000fe20000000000 */
[----:B------:R-:W-:Y:S01]  /*9060*/  FADD R20, R19, 1 ;  /* 0x3f80000013147421 */ /* 0x000fe20000000000 */
[----:B0-----:R-:W-:Y:S02]  /*9070*/  PRMT R8, R16, 0x7632, R8 ;  /* 0x0000763210087816 */ /* 0x001fe40000000008 */
[----:B------:R-:W-:-:S02]  /*9080*/  PRMT R9, R17, 0x7632, R9 ;  /* 0x0000763211097816 */ /* 0x000fc40000000009 */
[----:B------:R-:W-:Y:S02]  /*9090*/  SHF.L.U32 R24, R16, 0x10, RZ ;  /* 0x0000001010187819 */ /* 0x000fe400000006ff */
[----:B------:R-:W-:Y:S02]  /*90a0*/  SHF.L.U32 R26, R17, 0x10, RZ ;  /* 0x00000010111a7819 */ /* 0x000fe400000006ff */
[----:B------:R-:W4:Y:S01]  /*90b0*/  LDG.E.EL.128 R16, [R2.64+0x1000] ;  /* 0x0010000402107981 */ /* 0x000f22000c2e1d00 */
[----:B------:R-:W-:Y:S02]  /*90c0*/  SHF.L.U32 R25, R8, 0x10, RZ ;  /* 0x0000001008197819 */ /* 0x000fe400000006ff */
[----:B------:R-:W-:Y:S01]  /*90d0*/  SHF.L.U32 R9, R9, 0x10, RZ ;  /* 0x0000001009097819 */ /* 0x000fe200000006ff */
[----:B------:R-:W-:Y:S01]  /*90e0*/  FMUL R8, R24, R23 ;  /* 0x0000001718087220 */ /* 0x000fe20000400000 */
[----:B------:R-:W-:Y:S01]  /*90f0*/  FMUL R24, R26, R21 ;  /* 0x000000151a187220 */ /* 0x000fe20000400000 */
[----:B------:R-:W-:-:S02]  /*9100*/  FMUL R22, R25, R22 ;  /* 0x0000001619167220 */ /* 0x000fc40000400000 */
[----:B------:R-:W-:Y:S01]  /*9110*/  FMUL R20, R9, R20 ;  /* 0x0000001409147220 */ /* 0x000fe20000400000 */
[----:B--2---:R-:W-:Y:S01]  /*9120*/  SEL R35, R35, RZ, !P1 ;  /* 0x000000ff23237207 */ /* 0x004fe20004800000 */
[-C--:B------:R-:W-:Y:S01]  /*9130*/  FMUL R24, R24, R45.reuse ;  /* 0x0000002d18187220 */ /* 0x080fe20000400000 */
[----:B------:R-:W-:Y:S01]  /*9140*/  SEL R21, R34, RZ, !P1 ;  /* 0x000000ff22157207 */ /* 0x000fe20004800000 */
        /* <DEDUP_REMOVED lines=10> */
[C---:B------:R-:W-:Y:S01]  /*91f0*/  FFMA R39, R65.reuse, R35, R20 ;  /* 0x0000002341277223 */ /* 0x040fe20000000014 */
[C---:B------:R-:W-:Y:S01]  /*9200*/  FFMA R36, R65.reuse, R9, R8 ;  /* 0x0000000941247223 */ /* 0x040fe20000000008 */
[----:B------:R-:W-:Y:S01]  /*9210*/  FFMA R37, R65, R33, R22 ;  /* 0x0000002141257223 */ /* 0x000fe20000000016 */
[----:B------:R-:W-:Y:S01]  /*9220*/  CS2R R20, SRZ ;  /* 0x0000000000147805 */ /* 0x000fe2000001ff00 */
[----:B------:R-:W-:Y:S01]  /*9230*/  CS2R R22, SRZ ;  /* 0x0000000000167805 */ /* 0x000fe2000001ff00 */
[----:B------:R-:W-:-:S05]  /*9240*/  IMAD.WIDE R8, R43, R86, c[0x0][0x730] ;  /* 0x0001cc002b087625 */ /* 0x000fca00078e0256 */
[----:B------:R0:W-:Y:S04]  /*9250*/  @!P1 STG.E.128 [R8.64], R36 ;  /* 0x0000002408009986 */ /* 0x0001e8000c101d04 */
[----:B------:R1:W2:Y:S04]  /*9260*/  @!P5 LDG.E.EL.128 R20, [R4.64+0x2000] ;  /* 0x002000040414d981 */ /* 0x0002a8000c2e1d00 */
[----:B------:R5:W2:Y:S01]  /*9270*/  @P4 LDG.E.EF.64 R62, [R46.64] ;  /* 0x000000042e3e4981 */ /* 0x000aa2000c0e1b00 */
[----:B------:R-:W-:Y:S01]  /*9280*/  CS2R R24, SRZ ;  /* 0x0000000000187805 */ /* 0x000fe2000001ff00 */
[----:B------:R-:W-:Y:S01]  /*9290*/  CS2R R26, SRZ ;  /* 0x00000000001a7805 */ /* 0x000fe2000001ff00 */
[----:B------:R-:W-:Y:S01]  /*92a0*/  CS2R R32, SRZ ;  /* 0x0000000000207805 */ /* 0x000fe2000001ff00 */
[----:B------:R-:W-:-:S04]  /*92b0*/  CS2R R34, SRZ ;  /* 0x0000000000227805 */ /* 0x000fc8000001ff00 */
[----:B------:R-:W2:Y:S01]  /*92c0*/  @P4 LDG.E.EF.128 R24, [R52.64] ;  /* 0x0000000434184981 */ /* 0x000ea2000c0e1d00 */
[----:B-1----:R-:W-:Y:S01]  /*92d0*/  IMAD.WIDE R4, R41, R0, c[0x0][0x618] ;  /* 0x0001860029047625 */ /* 0x002fe200078e0200 */
[----:B-----5:R-:W-:Y:S02]  /*92e0*/  CS2R R46, SRZ ;  /* 0x00000000002e7805 */ /* 0x020fe4000001ff00 */
[----:B------:R-:W5:Y:S04]  /*92f0*/  @!P5 LDG.E.EL.128 R32, [R2.64+0x2000] ;  /* 0x002000040220d981 */ /* 0x000f68000c2e1d00 */
[----:B------:R-:W5:Y:S01]  /*9300*/  @P4 LDG.E.EL.64 R46, [R4.64] ;  /* 0x00000004042e4981 */ /* 0x000f62000c2e1b00 */
[----:B---3--:R-:W-:Y:S01]  /*9310*/  FADD R59, R48, 1 ;  /* 0x3f800000303b7421 */ /* 0x008fe20000000000 */
[----:B------:R-:W-:Y:S01]  /*9320*/  FADD R48, R49, 1 ;  /* 0x3f80000031307421 */ /* 0x000fe20000000000 */
[----:B------:R-:W-:Y:S01]  /*9330*/  FADD R57, R50, 1 ;  /* 0x3f80000032397421 */ /* 0x000fe20000000000 */
[----:B------:R-:W-:-:S02]  /*9340*/  SEL R55, R55, RZ, !P1 ;  /* 0x000000ff37377207 */ /* 0x000fc40004800000 */
[----:B------:R-:W-:Y:S01]  /*9350*/  FMUL R49, R48, R13 ;  /* 0x0000000d30317220 */ /* 0x000fe20000400000 */
[----:B------:R-:W-:Y:S01]  /*9360*/  FMUL R50, R57, R14 ;  /* 0x0000000e39327220 */ /* 0x000fe20000400000 */
[----:B------:R-:W-:Y:S01]  /*9370*/  PRMT R13, R55, 0x7632, R13 ;  /* 0x00007632370d7816 */ /* 0x000fe2000000000d */
[----:B------:R-:W-:-:S03]  /*9380*/  FADD R14, R51, 1 ;  /* 0x3f800000330e7421 */ /* 0x000fc60000000000 */
[----:B------:R-:W-:Y:S01]  /*9390*/  SHF.L.U32 R13, R13, 0x10, RZ ;  /* 0x000000100d0d7819 */ /* 0x000fe200000006ff */
[----:B------:R-:W-:Y:S01]  /*93a0*/  FMUL R14, R14, R15 ;  /* 0x0000000f0e0e7220 */ /* 0x000fe20000400000 */
[----:B------:R-:W-:Y:S01]  /*93b0*/  SEL R54, R54, RZ, !P1 ;  /* 0x000000ff36367207 */ /* 0x000fe20004800000 */
[----:B------:R-:W-:-:S03]  /*93c0*/  FMUL R59, R59, R12 ;  /* 0x0000000c3b3b7220 */ /* 0x000fc60000400000 */
[C---:B------:R-:W-:Y:S02]  /*93d0*/  PRMT R12, R54.reuse, 0x7632, R12 ;  /* 0x00007632360c7816 */ /* 0x040fe4000000000c */
[----:B------:R-:W-:Y:S02]  /*93e0*/  SHF.L.U32 R54, R54, 0x10, RZ ;  /* 0x0000001036367819 */ /* 0x000fe400000006ff */
[----:B------:R-:W-:Y:S02]  /*93f0*/  SHF.L.U32 R12, R12, 0x10, RZ ;  /* 0x000000100c0c7819 */ /* 0x000fe400000006ff */
[----:B------:R-:W-:Y:S01]  /*9400*/  SHF.L.U32 R55, R55, 0x10, RZ ;  /* 0x0000001037377819 */ /* 0x000fe200000006ff */
[----:B------:R-:W-:Y:S02]  /*9410*/  FMUL R54, R54, R59 ;  /* 0x0000003b36367220 */ /* 0x000fe40000400000 */
[----:B------:R-:W-:Y:S02]  /*9420*/  FMUL R12, R12, R49 ;  /* 0x000000310c0c7220 */ /* 0x000fe40000400000 */
[----:B------:R-:W-:Y:S01]  /*9430*/  FMUL R50, R55, R50 ;  /* 0x0000003237327220 */ /* 0x000fe20000400000 */
[----:B------:R-:W-:-:S02]  /*9440*/  FSEL R54, R54, -RZ, !P1 ;  /* 0x800000ff36367208 */ /* 0x000fc40004800000 */
[----:B------:R-:W-:Y:S02]  /*9450*/  FSEL R12, R12, -RZ, !P1 ;  /* 0x800000ff0c0c7208 */ /* 0x000fe40004800000 */
[----:B------:R-:W-:Y:S01]  /*9460*/  FSEL R50, R50, -RZ, !P1 ;  /* 0x800000ff32327208 */ /* 0x000fe20004800000 */
[----:B------:R-:W-:Y:S02]  /*9470*/  FADD R54, RZ, R54 ;  /* 0x00000036ff367221 */ /* 0x000fe40000000000 */
[----:B------:R-:W-:Y:S02]  /*9480*/  FADD R12, RZ, R12 ;  /* 0x0000000cff0c7221 */ /* 0x000fe40000000000 */
[----:B------:R-:W-:Y:S01]  /*9490*/  FADD R50, RZ, R50 ;  /* 0x00000032ff327221 */ /* 0x000fe20000000000 */
[----:B----4-:R-:W-:Y:S01]  /*94a0*/  FADD R51, R16, 1 ;  /* 0x3f80000010337421 */ /* 0x010fe20000000000 */
[----:B------:R-:W-:Y:S01]  /*94b0*/  FADD R15, R18, 1 ;  /* 0x3f800000120f7421 */ /* 0x000fe20000000000 */
[----:B------:R-:W-:Y:S01]  /*94c0*/  FMUL R16, R13, R14 ;  /* 0x0000000e0d107220 */ /* 0x000fe20000400000 */
[----:B------:R-:W-:-:S02]  /*94d0*/  SEL R13, R60, RZ, !P1 ;  /* 0x000000ff3c0d7207 */ /* 0x000fc40004800000 */
[----:B0-----:R-:W-:Y:S01]  /*94e0*/  FMUL R38, R38, R15 ;  /* 0x0000000f26267220 */ /* 0x001fe20000400000 */
[----:B------:R-:W-:Y:S01]  /*94f0*/  FMUL R48, R36, R51 ;  /* 0x0000003324307220 */ /* 0x000fe20000400000 */
[----:B------:R-:W-:Y:S01]  /*9500*/  SHF.L.U32 R15, R13, 0x10, RZ ;  /* 0x000000100d0f7819 */ /* 0x000fe200000006ff */
[----:B------:R-:W-:Y:S01]  /*9510*/  FADD R36, R17, 1 ;  /* 0x3f80000011247421 */ /* 0x000fe20000000000 */
[----:B------:R-:W-:Y:S02]  /*9520*/  PRMT R13, R13, 0x7632, R13 ;  /* 0x000076320d0d7816 */ /* 0x000fe4000000000d */
[----:B------:R-:W-:Y:S01]  /*9530*/  SEL R14, R61, RZ, !P1 ;  /* 0x000000ff3d0e7207 */ /* 0x000fe20004800000 */
[----:B------:R-:W-:Y:S01]  /*9540*/  FMUL R36, R37, R36 ;  /* 0x0000002425247220 */ /* 0x000fe20000400000 */
[----:B------:R-:W-:Y:S01]  /*9550*/  SHF.L.U32 R13, R13, 0x10, RZ ;  /* 0x000000100d0d7819 */ /* 0x000fe200000006ff */
[----:B------:R-:W-:Y:S01]  /*9560*/  FMUL R15, R15, R48 ;  /* 0x000000300f0f7220 */ /* 0x000fe20000400000 */
[----:B------:R-:W-:-:S03]  /*9570*/  SHF.L.U32 R17, R14, 0x10, RZ ;  /* 0x000000100e117819 */ /* 0x000fc600000006ff */
[----:B------:R-:W-:Y:S01]  /*9580*/  FMUL R13, R13, R36 ;  /* 0x000000240d0d7220 */ /* 0x000fe20000400000 */
[----:B------:R-:W-:Y:S01]  /*9590*/  PRMT R14, R14, 0x7632, R14 ;  /* 0x000076320e0e7816 */ /* 0x000fe2000000000e */
[----:B------:R-:W-:Y:S01]  /*95a0*/  FADD R18, R19, 1 ;  /* 0x3f80000013127421 */ /* 0x000fe20000000000 */
[----:B------:R-:W-:Y:S01]  /*95b0*/  FMUL R17, R17, R38 ;  /* 0x0000002611117220 */ /* 0x000fe20000400000 */
[----:B------:R-:W-:Y:S02]  /*95c0*/  FSEL R15, R15, -RZ, !P1 ;  /* 0x800000ff0f0f7208 */ /* 0x000fe40004800000 */
[----:B------:R-:W-:Y:S01]  /*95d0*/  FSEL R13, R13, -RZ, !P1 ;  /* 0x800000ff0d0d7208 */ /* 0x000fe20004800000 */
[----:B------:R-:W-:Y:S01]  /*95e0*/  FMUL R39, R39, R18 ;  /* 0x0000001227277220 */ /* 0x000fe20000400000 */
[----:B------:R-:W-:Y:S01]  /*95f0*/  SHF.L.U32 R14, R14, 0x10, RZ ;  /* 0x000000100e0e7819 */ /* 0x000fe200000006ff */
[----:B------:R-:W-:Y:S01]  /*9600*/  FADD R49, R54, R15 ;  /* 0x0000000f36317221 */ /* 0x000fe20000000000 */
[----:B------:R-:W-:Y:S01]  /*9610*/  FSEL R17, R17, -RZ, !P1 ;  /* 0x800000ff11117208 */ /* 0x000fe20004800000 */
[----:B------:R-:W-:-:S02]  /*9620*/  FADD R36, R12, R13 ;  /* 0x0000000d0c247221 */ /* 0x000fc40000000000 */
[----:B------:R-:W-:Y:S02]  /*9630*/  FMUL R39, R14, R39 ;  /* 0x000000270e277220 */ /* 0x000fe40000400000 */
[----:B------:R-:W-:Y:S01]  /*9640*/  FADD R37, R50, R17 ;  /* 0x0000001132257221 */ /* 0x000fe20000000000 */
[----:B--2---:R-:W-:Y:S02]  /*9650*/  SEL R15, R20, RZ, !P5 ;  /* 0x000000ff140f7207 */ /* 0x004fe40006800000 */
[----:B------:R-:W-:Y:S02]  /*9660*/  SEL R14, R22, RZ, !P5 ;  /* 0x000000ff160e7207 */ /* 0x000fe40006800000 */
[----:B------:R-:W-:Y:S02]  /*9670*/  SEL R12, R62, RZ, P4 ;  /* 0x000000ff3e0c7207 */ /* 0x000fe40002000000 */
[----:B------:R-:W-:Y:S01]  /*9680*/  SEL R13, R63, RZ, P4 ;  /* 0x000000ff3f0d7207 */ /* 0x000fe20002000000 */
[----:B------:R-:W-:Y:S01]  /*9690*/  FADD R15, R15, 1 ;  /* 0x3f8000000f0f7421 */ /* 0x000fe20000000000 */
[----:B------:R-:W-:Y:S01]  /*96a0*/  SHF.L.U32 R18, R12, 0x10, RZ ;  /* 0x000000100c127819 */ /* 0x000fe200000006ff */
[----:B------:R-:W-:Y:S01]  /*96b0*/  FADD R14, R14, 1 ;  /* 0x3f8000000e0e7421 */ /* 0x000fe20000000000 */
[----:B------:R-:W-:-:S02]  /*96c0*/  SHF.L.U32 R17, R13, 0x10, RZ ;  /* 0x000000100d117819 */ /* 0x000fc400000006ff */
[----:B------:R-:W-:Y:S02]  /*96d0*/  SEL R21, R21, RZ, !P5 ;  /* 0x000000ff15157207 */ /* 0x000fe40006800000 */
[----:B------:R-:W-:Y:S02]  /*96e0*/  PRMT R12, R12, 0x7632, R12 ;  /* 0x000076320c0c7816 */ /* 0x000fe4000000000c */
[----:B------:R-:W-:Y:S02]  /*96f0*/  SEL R23, R23, RZ, !P5 ;  /* 0x000000ff17177207 */ /* 0x000fe40006800000 */
[----:B------:R-:W-:Y:S01]  /*9700*/  PRMT R13, R13, 0x7632, R13 ;  /* 0x000076320d0d7816 */ /* 0x000fe2000000000d */
[----:B------:R-:W-:Y:S01]  /*9710*/  FMUL R18, R18, R15 ;  /* 0x0000000f12127220 */ /* 0x000fe20000400000 */
[----:B------:R-:W-:Y:S01]  /*9720*/  FMUL R20, R17, R14 ;  /* 0x0000000e11147220 */ /* 0x000fe20000400000 */
[----:B------:R-:W-:Y:S01]  /*9730*/  SHF.L.U32 R15, R12, 0x10, RZ ;  /* 0x000000100c0f7819 */ /* 0x000fe200000006ff */
[----:B------:R-:W-:Y:S01]  /*9740*/  FADD R14, R21, 1 ;  /* 0x3f800000150e7421 */ /* 0x000fe20000000000 */
[----:B------:R-:W-:Y:S01]  /*9750*/  SHF.L.U32 R13, R13, 0x10, RZ ;  /* 0x000000100d0d7819 */ /* 0x000fe200000006ff */
[----:B------:R-:W-:Y:S01]  /*9760*/  FADD R12, R23, 1 ;  /* 0x3f800000170c7421 */ /* 0x000fe20000000000 */
[----:B------:R-:W-:Y:S01]  /*9770*/  SEL R24, R24, RZ, P4 ;  /* 0x000000ff18187207 */ /* 0x000fe20002000000 */
[-C--:B------:R-:W-:Y:S01]  /*9780*/  FMUL R18, R18, R45.reuse ;  /* 0x0000002d12127220 */ /* 0x080fe20000400000 */
[----:B------:R-:W-:Y:S01]  /*9790*/  FMUL R14, R15, R14 ;  /* 0x0000000e0f0e7220 */ /* 0x000fe20000400000 */
[----:B------:R-:W-:Y:S01]  /*97a0*/  FMUL R12, R13, R12 ;  /* 0x0000000c0d0c7220 */ /* 0x000fe20000400000 */
[----:B-----5:R-:W-:Y:S01]  /*97b0*/  SEL R15, R32, RZ, !P5 ;  /* 0x000000ff200f7207 */ /* 0x020fe20006800000 */
[CC--:B------:R-:W-:Y:S01]  /*97c0*/  FFMA R18, R65.reuse, R24.reuse, R18 ;  /* 0x0000001841127223 */ /* 0x0c0fe20000000012 */
[-C--:B------:R-:W-:Y:S01]  /*97d0*/  FMUL R20, R20, R45.reuse ;  /* 0x0000002d14147220 */ /* 0x080fe20000400000 */
[-C--:B------:R-:W-:Y:S01]  /*97e0*/  FMUL R14, R14, R45.reuse ;  /* 0x0000002d0e0e7220 */ /* 0x080fe20000400000 */
[----:B------:R-:W-:Y:S01]  /*97f0*/  FMUL R45, R12, R45 ;  /* 0x0000002d0c2d7220 */ /* 0x000fe20000400000 */
[----:B------:R-:W-:Y:S01]  /*9800*/  SEL R46, R46, RZ, P4 ;  /* 0x000000ff2e2e7207 */ /* 0x000fe20002000000 */
[----:B------:R-:W-:Y:S01]  /*9810*/  FFMA R12, R65, R24, R18 ;  /* 0x00000018410c7223 */ /* 0x000fe20000000012 */
[----:B------:R-:W-:Y:S01]  /*9820*/  FADD R15, R15, 1 ;  /* 0x3f8000000f0f7421 */ /* 0x000fe20000000000 */
[----:B------:R-:W-:-:S02]  /*9830*/  SEL R17, R26, RZ, P4 ;  /* 0x000000ff1a117207 */ /* 0x000fc40002000000 */
[----:B------:R-:W-:Y:S01]  /*9840*/  SHF.L.U32 R13, R46, 0x10, RZ ;  /* 0x000000102e0d7819 */ /* 0x000fe200000006ff */
[----:B------:R-:W-:Y:S01]  /*9850*/  FMUL R18, R12, R15 ;  /* 0x0000000f0c127220 */ /* 0x000fe20000400000 */
[----:B------:R-:W-:Y:S01]  /*9860*/  SEL R24, R25, RZ, P4 ;  /* 0x000000ff19187207 */ /* 0x000fe20002000000 */
[-C--:B------:R-:W-:Y:S01]  /*9870*/  FFMA R20, R65, R17.reuse, R20 ;  /* 0x0000001141147223 */ /* 0x080fe20000000014 */
[----:B------:R-:W-:Y:S01]  /*9880*/  SEL R33, R33, RZ, !P5 ;  /* 0x000000ff21217207 */ /* 0x000fe20006800000 */
[----:B------:R-:W-:Y:S02]  /*9890*/  FMUL R22, R13, R18 ;  /* 0x000000120d167220 */ /* 0x000fe40000400000 */
[-C--:B------:R-:W-:Y:S01]  /*98a0*/  FFMA R13, R65, R24.reuse, R14 ;  /* 0x00000018410d7223 */ /* 0x080fe2000000000e */
[----:B------:R-:W-:Y:S01]  /*98b0*/  SEL R32, R27, RZ, P4 ;  /* 0x000000ff1b207207 */ /* 0x000fe20002000000 */
[C---:B------:R-:W-:Y:S01]  /*98c0*/  FFMA R14, R65.reuse, R17, R20 ;  /* 0x00000011410e7223 */ /* 0x040fe20000000014 */
[----:B------:R-:W-:Y:S01]  /*98d0*/  SEL R19, R34, RZ, !P5 ;  /* 0x000000ff22137207 */ /* 0x000fe20006800000 */
[----:B------:R-:W-:Y:S01]  /*98e0*/  FFMA R13, R65, R24, R13 ;  /* 0x00000018410d7223 */ /* 0x000fe2000000000d */
[----:B------:R-:W-:Y:S01]  /*98f0*/  PRMT R46, R46, 0x7632, R46 ;  /* 0x000076322e2e7816 */ /* 0x000fe2000000002e */
[----:B------:R-:W-:Y:S01]  /*9900*/  FADD R20, R33, 1 ;  /* 0x3f80000021147421 */ /* 0x000fe20000000000 */
[----:B------:R-:W-:Y:S01]  /*9910*/  SEL R47, R47, RZ, P4 ;  /* 0x000000ff2f2f7207 */ /* 0x000fe20002000000 */
[----:B------:R-:W-:Y:S01]  /*9920*/  FFMA R15, R65, R32, R45 ;  /* 0x00000020410f7223 */ /* 0x000fe2000000002d */
[----:B------:R-:W-:Y:S01]  /*9930*/  SEL R35, R35, RZ, !P5 ;  /* 0x000000ff23237207 */ /* 0x000fe20006800000 */
[----:B------:R-:W-:Y:S01]  /*9940*/  FADD R19, R19, 1 ;  /* 0x3f80000013137421 */ /* 0x000fe20000000000 */
[----:B------:R-:W-:Y:S01]  /*9950*/  SHF.L.U32 R46, R46, 0x10, RZ ;  /* 0x000000102e2e7819 */ /* 0x000fe200000006ff */
[----:B------:R-:W-:Y:S01]  /*9960*/  FMUL R21, R13, R20 ;  /* 0x000000140d157220 */ /* 0x000fe20000400000 */
[----:B------:R-:W-:Y:S01]  /*9970*/  PRMT R17, R47, 0x7632, R17 ;  /* 0x000076322f117816 */ /* 0x000fe20000000011 */
[----:B------:R-:W-:Y:S01]  /*9980*/  FFMA R15, R65, R32, R15 ;  /* 0x00000020410f7223 */ /* 0x000fe2000000000f */
[----:B------:R-:W-:Y:S01]  /*9990*/  SHF.L.U32 R47, R47, 0x10, RZ ;  /* 0x000000102f2f7819 */ /* 0x000fe200000006ff */
[----:B------:R-:W-:Y:S01]  /*99a0*/  FADD R18, R35, 1 ;  /* 0x3f80000023127421 */ /* 0x000fe20000000000 */
[----:B------:R-:W-:Y:S01]  /*99b0*/  FMUL R20, R14, R19 ;  /* 0x000000130e147220 */ /* 0x000fe20000400000 */
[----:B------:R-:W-:Y:S01]  /*99c0*/  FMUL R21, R46, R21 ;  /* 0x000000152e157220 */ /* 0x000fe20000400000 */
[----:B------:R-:W-:Y:S01]  /*99d0*/  SHF.L.U32 R17, R17, 0x10, RZ ;  /* 0x0000001011117819 */ /* 0x000fe200000006ff */
[----:B------:R-:W-:Y:S01]  /*99e0*/  FMUL R18, R15, R18 ;  /* 0x000000120f127220 */ /* 0x000fe20000400000 */
[----:B------:R-:W-:Y:S01]  /*99f0*/  FMUL R20, R47, R20 ;  /* 0x000000142f147220 */ /* 0x000fe20000400000 */
[----:B------:R-:W-:-:S02]  /*9a00*/  FSEL R16, R16, -RZ, !P1 ;  /* 0x800000ff10107208 */ /* 0x000fc40004800000 */
[----:B------:R-:W-:Y:S02]  /*9a10*/  FSEL R22, R22, -RZ, P4 ;  /* 0x800000ff16167208 */ /* 0x000fe40002000000 */
[----:B------:R-:W-:Y:S01]  /*9a20*/  FSEL R21, R21, -RZ, P4 ;  /* 0x800000ff15157208 */ /* 0x000fe20002000000 */
[----:B------:R-:W-:Y:S01]  /*9a30*/  FMUL R17, R17, R18 ;  /* 0x0000001211117220 */ /* 0x000fe20000400000 */
[----:B------:R-:W-:Y:S01]  /*9a40*/  FSEL R39, R39, -RZ, !P1 ;  /* 0x800000ff27277208 */ /* 0x000fe20004800000 */
[----:B------:R-:W-:Y:S01]  /*9a50*/  FADD R16, RZ, R16 ;  /* 0x00000010ff107221 */ /* 0x000fe20000000000 */
[----:B------:R-:W-:Y:S01]  /*9a60*/  FSEL R20, R20, -RZ, P4 ;  /* 0x800000ff14147208 */ /* 0x000fe20002000000 */
[----:B------:R-:W-:Y:S01]  /*9a70*/  FADD R22, R49, R22 ;  /* 0x0000001631167221 */ /* 0x000fe20000000000 */
[----:B------:R-:W-:Y:S01]  /*9a80*/  FADD R21, R36, R21 ;  /* 0x0000001524157221 */ /* 0x000fe20000000000 */
[----:B------:R-:W-:Y:S01]  /*9a90*/  FADD R18, R16, R39 ;  /* 0x0000002710127221 */ /* 0x000fe20000000000 */
[----:B------:R-:W-:Y:S01]  /*9aa0*/  FSEL R17, R17, -RZ, P4 ;  /* 0x800000ff11117208 */ /* 0x000fe20002000000 */
[----:B------:R-:W-:Y:S01]  /*9ab0*/  FADD R37, R37, R20 ;  /* 0x0000001425257221 */ /* 0x000fe20000000000 */
[----:B------:R-:W-:-:S03]  /*9ac0*/  FADD R16, R21, R22 ;  /* 0x0000001615107221 */ /* 0x000fc60000000000 */
[----:B------:R-:W-:Y:S01]  /*9ad0*/  FADD R17, R18, R17 ;  /* 0x0000001112117221 */ /* 0x000fe20000000000 */
[----:B------:R-:W-:-:S04]  /*9ae0*/  FADD R16, R16, R37 ;  /* 0x0000002510107221 */ /* 0x000fc80000000000 */
[----:B------:R-:W-:-:S05]  /*9af0*/  FADD R16, R16, R17 ;  /* 0x0000001110107221 */ /* 0x000fca0000000000 */
[----:B------:R-:W0:Y:S02]  /*9b00*/  SHFL.BFLY PT, R17, R16, 0x10, 0x1f ;  /* 0x0e001f0010117f89 */ /* 0x000e2400000e0000 */
[----:B0-----:R-:W-:-:S05]  /*9b10*/  FADD R17, R16, R17 ;  /* 0x0000001110117221 */ /* 0x001fca0000000000 */
[----:B------:R-:W0:Y:S02]  /*9b20*/  SHFL.BFLY PT, R18, R17, 0x8, 0x1f ;  /* 0x0d001f0011127f89 */ /* 0x000e2400000e0000 */
[----:B0-----:R-:W-:-:S05]  /*9b30*/  FADD R18, R17, R18 ;  /* 0x0000001211127221 */ /* 0x001fca0000000000 */
[----:B------:R-:W0:Y:S02]  /*9b40*/  SHFL.BFLY PT, R19, R18, 0x4, 0x1f ;  /* 0x0c801f0012137f89 */ /* 0x000e2400000e0000 */
[----:B0-----:R-:W-:-:S05]  /*9b50*/  FADD R19, R18, R19 ;  /* 0x0000001312137221 */ /* 0x001fca0000000000 */
[----:B------:R-:W0:Y:S02]  /*9b60*/  SHFL.BFLY PT, R20, R19, 0x2, 0x1f ;  /* 0x0c401f0013147f89 */ /* 0x000e2400000e0000 */
[----:B0-----:R-:W-:-:S05]  /*9b70*/  FADD R20, R19, R20 ;  /* 0x0000001413147221 */ /* 0x001fca0000000000 */
[----:B------:R-:W0:Y:S01]  /*9b80*/  SHFL.BFLY PT, R21, R20, 0x1, 0x1f ;  /* 0x0c201f0014157f89 */ /* 0x000e2200000e0000 */
[----:B------:R-:W-:-:S05]  /*9b90*/  IMAD.WIDE R86, R41, R86, c[0x0][0x730] ;  /* 0x0001cc0029567625 */ /* 0x000fca00078e0256 */
[----:B------:R-:W-:Y:S04]  /*9ba0*/  @P4 STG.E.128 [R86.64], R12 ;  /* 0x0000000c56004986 */ /* 0x000fe8000c101d04 */
[----:B------:R-:W-:Y:S06]  /*9bb0*/  BAR.SYNC 0x0 ;  /* 0x0000000000007b1d */ /* 0x000fec0000000000 */
[----:B0-----:R-:W-:-:S05]  /*9bc0*/  FADD R23, R20, R21 ;  /* 0x0000001514177221 */ /* 0x001fca0000000000 */
[----:B------:R-:W-:Y:S04]  /*9bd0*/  @!P2 STS [R44], R23 ;  /* 0x000000172c00a388 */ /* 0x000fe80000000800 */
[----:B------:R-:W-:Y:S06]  /*9be0*/  BAR.SYNC 0x0 ;  /* 0x0000000000007b1d */ /* 0x000fec0000000000 */
[----:B------:R-:W0:Y:S04]  /*9bf0*/  @!P3 LDS R42, [R40.X4] ;  /* 0x00000000282ab984 */ /* 0x000e280000004800 */
[----:B0-----:R-:W0:Y:S02]  /*9c00*/  SHFL.BFLY PT, R17, R42, 0x4, 0x1f ;  /* 0x0c801f002a117f89 */ /* 0x001e2400000e0000 */
[----:B0-----:R-:W-:-:S05]  /*9c10*/  FADD R17, R42, R17 ;  /* 0x000000112a117221 */ /* 0x001fca0000000000 */
[----:B------:R-:W0:Y:S02]  /*9c20*/  SHFL.BFLY PT, R16, R17, 0x2, 0x1f ;  /* 0x0c401f0011107f89 */ /* 0x000e2400000e0000 */
[----:B0-----:R-:W-:-:S05]  /*9c30*/  FADD R16, R17, R16 ;  /* 0x0000001011107221 */ /* 0x001fca0000000000 */
[----:B------:R-:W0:Y:S01]  /*9c40*/  SHFL.BFLY PT, R19, R16, 0x1, 0x1f ;  /* 0x0c201f0010137f89 */ /* 0x000e2200000e0000 */
[----:B------:R-:W-:Y:S01]  /*9c50*/  CS2R R14, SRZ ;  /* 0x00000000000e7805 */ /* 0x000fe2000001ff00 */
[----:B------:R-:W-:Y:S01]  /*9c60*/  CS2R R20, SRZ ;  /* 0x0000000000147805 */ /* 0x000fe2000001ff00 */
[----:B------:R-:W-:Y:S01]  /*9c70*/  CS2R R22, SRZ ;  /* 0x0000000000167805 */ /* 0x000fe2000001ff00 */
[----:B0-----:R-:W-:-:S05]  /*9c80*/  FADD R19, R16, R19 ;  /* 0x0000001310137221 */ /* 0x001fca0000000000 */
[----:B------:R-:W-:Y:S04]  /*9c90*/  @P0 STS [R40.X4], R19 ;  /* 0x0000001328000388 */ /* 0x000fe80000004800 */
[----:B------:R-:W-:Y:S06]  /*9ca0*/  BAR.SYNC 0x0 ;  /* 0x0000000000007b1d */ /* 0x000fec0000000000 */
[----:B------:R-:W2:Y:S04]  /*9cb0*/  @!P1 LDG.E.EF.64 R14, [R10.64] ;  /* 0x000000040a0e9981 */ /* 0x000ea8000c0e1b00 */
[----:B------:R-:W3:Y:S04]  /*9cc0*/  @!P1 LDG.E.EF.128 R20, [R30.64] ;  /* 0x000000041e149981 */ /* 0x000ee8000c0e1d00 */
[----:B------:R-:W4:Y:S04]  /*9cd0*/  LDG.E.EL.128 R24, [R2.64] ;  /* 0x0000000402187981 */ /* 0x000f28000c2e1d00 */
[----:B------:R-:W0:Y:S01]  /*9ce0*/  LDS R12, [RZ] ;  /* 0x00000000ff0c7984 */ /* 0x000e220000000800 */
[----:B------:R-:W-:-:S04]  /*9cf0*/  FMUL R13, R28, R28 ;  /* 0x0000001c1c0d7220 */ /* 0x000fc80000400000 */
[----:B------:R-:W-:Y:S01]  /*9d00*/  FMUL R13, R13, R28 ;  /* 0x0000001c0d0d7220 */ /* 0x000fe20000400000 */
[----:B0-----:R-:W-:-:S04]  /*9d10*/  FMUL R12, R12, -0.5 ;  /* 0xbf0000000c0c7820 */ /* 0x001fc80000400000 */
[----:B------:R-:W-:Y:S01]  /*9d20*/  FMUL R12, R12, R13 ;  /* 0x0000000d0c0c7220 */ /* 0x000fe20000400000 */
[----:B--2---:R-:W-:Y:S02]  /*9d30*/  SEL R15, R15, RZ, !P1 ;  /* 0x000000ff0f0f7207 */ /* 0x004fe40004800000 */
[----:B------:R-:W-:Y:S02]  /*9d40*/  SEL R14, R14, RZ, !P1 ;  /* 0x000000ff0e0e7207 */ /* 0x000fe40004800000 */
[----:B---3--:R-:W-:Y:S02]  /*9d50*/  SEL R17, R20, RZ, !P1 ;  /* 0x000000ff14117207 */ /* 0x008fe40004800000 */
[----:B------:R-:W-:Y:S02]  /*9d60*/  SEL R16, R21, RZ, !P1 ;  /* 0x000000ff15107207 */ /* 0x000fe40004800000 */
[----:B------:R-:W-:Y:S01]  /*9d70*/  PRMT R11, R15, 0x7632, R11 ;  /* 0x000076320f0b7816 */ /* 0x000fe2000000000b */
[----:B----4-:R-:W-:Y:S01]  /*9d80*/  FADD R24, R24, 1 ;  /* 0x3f80000018187421 */ /* 0x010fe20000000000 */
[----:B------:R-:W-:Y:S01]  /*9d90*/  FADD R25, R25, 1 ;  /* 0x3f80000019197421 */ /* 0x000fe20000000000 */
[----:B------:R-:W-:Y:S01]  /*9da0*/  SEL R19, R22, RZ, !P1 ;  /* 0x000000ff16137207 */ /* 0x000fe20004800000 */
[----:B------:R-:W-:Y:S01]  /*9db0*/  FADD R26, R26, 1 ;  /* 0x3f8000001a1a7421 */ /* 0x000fe20000000000 */
[----:B------:R-:W-:Y:S01]  /*9dc0*/  SEL R18, R23, RZ, !P1 ;  /* 0x000000ff17127207 */ /* 0x000fe20004800000 */
[----:B------:R-:W-:Y:S01]  /*9dd0*/  FADD R27, R27, 1 ;  /* 0x3f8000001b1b7421 */ /* 0x000fe20000000000 */
[----:B------:R-:W-:Y:S01]  /*9de0*/  PRMT R10, R14, 0x7632, R10 ;  /* 0x000076320e0a7816 */ /* 0x000fe2000000000a */
[----:B------:R-:W-:Y:S01]  /*9df0*/  FMUL R17, R24, R17 ;  /* 0x0000001118117220 */ /* 0x000fe20000400000 */
[----:B------:R-:W-:Y:S01]  /*9e00*/  SHF.L.U32 R15, R15, 0x10, RZ ;  /* 0x000000100f0f7819 */ /* 0x000fe200000006ff */
[----:B------:R-:W-:Y:S01]  /*9e10*/  FMUL R25, R25, R16 ;  /* 0x0000001019197220 */ /* 0x000fe20000400000 */
[----:B------:R-:W-:Y:S01]  /*9e20*/  SHF.L.U32 R11, R11, 0x10, RZ ;  /* 0x000000100b0b7819 */ /* 0x000fe200000006ff */
[----:B------:R-:W-:Y:S01]  /*9e30*/  FMUL R22, R12, 0.00043402778101153671741 ;  /* 0x39e38e390c167820 */ /* 0x000fe20000400000 */
[----:B------:R-:W-:Y:S01]  /*9e40*/  SHF.L.U32 R14, R14, 0x10, RZ ;  /* 0x000000100e0e7819 */ /* 0x000fe200000006ff */
[----:B------:R-:W-:Y:S01]  /*9e50*/  FMUL R19, R26, R19 ;  /* 0x000000131a137220 */ /* 0x000fe20000400000 */
[----:B------:R-:W-:Y:S01]  /*9e60*/  SHF.L.U32 R10, R10, 0x10, RZ ;  /* 0x000000100a0a7819 */ /* 0x000fe200000006ff */
[----:B------:R-:W-:Y:S01]  /*9e70*/  FMUL R27, R27, R18 ;  /* 0x000000121b1b7220 */ /* 0x000fe20000400000 */
[-C--:B------:R-:W-:Y:S01]  /*9e80*/  FMUL R17, R17, R28.reuse ;  /* 0x0000001c11117220 */ /* 0x080fe20000400000 */
[----:B------:R-:W-:Y:S01]  /*9e90*/  FMUL R25, R25, R28 ;  /* 0x0000001c19197220 */ /* 0x000fe20000400000 */
[C---:B------:R-:W-:Y:S01]  /*9ea0*/  FMUL R12, R22.reuse, R15 ;  /* 0x0000000f160c7220 */ /* 0x040fe20000400000 */
[C---:B------:R-:W-:Y:S01]  /*9eb0*/  FMUL R16, R22.reuse, R11 ;  /* 0x0000000b16107220 */ /* 0x040fe20000400000 */
[C---:B------:R-:W-:Y:S01]  /*9ec0*/  FFMA R17, R22.reuse, R14, R17 ;  /* 0x0000000e16117223 */ /* 0x040fe20000000011 */
[C---:B------:R-:W-:Y:S01]  /*9ed0*/  FFMA R25, R22.reuse, R10, R25 ;  /* 0x0000000a16197223 */ /* 0x040fe20000000019 */
[-C--:B------:R-:W-:Y:S01]  /*9ee0*/  FFMA R12, R19, R28.reuse, R12 ;  /* 0x0000001c130c7223 */ /* 0x080fe2000000000c */
[----:B------:R-:W-:Y:S01]  /*9ef0*/  FFMA R16, R27, R28, R16 ;  /* 0x0000001c1b107223 */ /* 0x000fe20000000010 */
[C---:B------:R-:W-:Y:S01]  /*9f00*/  FFMA R17, R22.reuse, R14, R17 ;  /* 0x0000000e16117223 */ /* 0x040fe20000000011 */
[C---:B------:R-:W-:Y:S01]  /*9f10*/  FFMA R10, R22.reuse, R10, R25 ;  /* 0x0000000a160a7223 */ /* 0x040fe20000000019 */
[C---:B------:R-:W-:Y:S01]  /*9f20*/  FFMA R12, R22.reuse, R15, R12 ;  /* 0x0000000f160c7223 */ /* 0x040fe2000000000c */
[----:B------:R-:W-:Y:S01]  /*9f30*/  FFMA R11, R22, R11, R16 ;  /* 0x0000000b160b7223 */ /* 0x000fe20000000010 */
[----:B------:R-:W-:-:S02]  /*9f40*/  CS2R R20, SRZ ;  /* 0x0000000000147805 */ /* 0x000fc4000001ff00 */
[----:B------:R-:W-:Y:S02]  /*9f50*/  F2FP.BF16.PACK_AB R24, R10, R17 ;  /* 0x000000110a18723e */ /* 0x000fe400000010ff */
[----:B------:R-:W-:Y:S01]  /*9f60*/  F2FP.BF16.PACK_AB R25, R11, R12 ;  /* 0x0000000c0b19723e */ /* 0x000fe200000010ff */
[----:B------:R-:W-:Y:S01]  /*9f70*/  IMAD.WIDE R10, R29, R0, c[0x0][0x738] ;  /* 0x0001ce001d0a7625 */ /* 0x000fe200078e0200 */
[----:B------:R-:W-:Y:S01]  /*9f80*/  CS2R R16, SRZ ;  /* 0x0000000000107805 */ /* 0x000fe2000001ff00 */
[----:B------:R-:W-:-:S03]  /*9f90*/  CS2R R18, SRZ ;  /* 0x0000000000127805 */ /* 0x000fc6000001ff00 */
[----:B------:R0:W-:Y:S04]  /*9fa0*/  @!P1 STG.E.64 [R10.64], R24 ;  /* 0x000000180a009986 */ /* 0x0001e8000c101b04 */
[----:B------:R-:W2:Y:S04]  /*9fb0*/  @!P1 LDG.E.EF.64 R20, [R6.64] ;  /* 0x0000000406149981 */ /* 0x000ea8000c0e1b00 */
[----:B------:R-:W3:Y:S04]  /*9fc0*/  @!P1 LDG.E.EF.128 R16, [R8.64] ;  /* 0x0000000408109981 */ /* 0x000ee8000c0e1d00 */
[----:B------:R-:W4:Y:S01]  /*9fd0*/  LDG.E.EL.128 R12, [R2.64+0x1000] ;  /* 0x00100004020c7981 */ /* 0x000f22000c2e1d00 */
[----:B--2---:R-:W-:-:S02]  /*9fe0*/  SEL R7, R21, RZ, !P1 ;  /* 0x000000ff15077207 */ /* 0x004fc40004800000 */
        /* <DEDUP_REMOVED lines=11> */
[----:B0-----:R-:W-:Y:S01]  /*a0a0*/  FMUL R11, R23, R12 ;  /* 0x0000000c170b7220 */ /* 0x001fe20000400000 */
[----:B------:R-:W-:Y:S01]  /*a0b0*/  SHF.L.U32 R7, R7, 0x10, RZ ;  /* 0x0000001007077819 */ /* 0x000fe200000006ff */
[----:B------:R-:W-:Y:S01]  /*a0c0*/  FMUL R13, R16, R13 ;  /* 0x0000000d100d7220 */ /* 0x000fe20000400000 */
[----:B------:R-:W-:Y:S01]  /*a0d0*/  SHF.L.U32 R9, R9, 0x10, RZ ;  /* 0x0000001009097819 */ /* 0x000fe200000006ff */
[----:B------:R-:W-:Y:S01]  /*a0e0*/  FMUL R17, R17, R14 ;  /* 0x0000000e11117220 */ /* 0x000fe20000400000 */
[----:B------:R-:W-:Y:S01]  /*a0f0*/  SHF.L.U32 R6, R6, 0x10, RZ ;  /* 0x0000001006067819 */ /* 0x000fe200000006ff */
[----:B------:R-:W-:Y:S01]  /*a100*/  FMUL R15, R18, R15 ;  /* 0x0000000f120f7220 */ /* 0x000fe20000400000 */
[----:B------:R-:W-:Y:S01]  /*a110*/  SHF.L.U32 R8, R8, 0x10, RZ ;  /* 0x0000001008087819 */ /* 0x000fe200000006ff */
        /* <DEDUP_REMOVED lines=12> */
[----:B------:R-:W-:Y:S01]  /*a1e0*/  IMAD.WIDE R6, R43, R0, c[0x0][0x738] ;  /* 0x0001ce002b067625 */ /* 0x000fe200078e0200 */
[----:B------:R-:W-:Y:S01]  /*a1f0*/  CS2R R12, SRZ ;  /* 0x00000000000c7805 */ /* 0x000fe2000001ff00 */
[----:B------:R-:W-:Y:S01]  /*a200*/  F2FP.BF16.PACK_AB R18, R8, R11 ;  /* 0x0000000b0812723e */ /* 0x000fe200000010ff */
[----:B------:R-:W-:Y:S01]  /*a210*/  CS2R R14, SRZ ;  /* 0x00000000000e7805 */ /* 0x000fe2000001ff00 */
[----:B------:R-:W-:-:S02]  /*a220*/  F2FP.BF16.PACK_AB R19, R9, R10 ;  /* 0x0000000a0913723e */ /* 0x000fc400000010ff */
[----:B------:R-:W-:Y:S01]  /*a230*/  CS2R R8, SRZ ;  /* 0x0000000000087805 */ /* 0x000fe2000001ff00 */
[----:B------:R-:W-:Y:S02]  /*a240*/  CS2R R10, SRZ ;  /* 0x00000000000a7805 */ /* 0x000fe4000001ff00 */
[----:B------:R0:W-:Y:S04]  /*a250*/  @!P1 STG.E.64 [R6.64], R18 ;  /* 0x0000001206009986 */ /* 0x0001e8000c101b04 */
[----:B------:R-:W2:Y:S01]  /*a260*/  @!P5 LDG.E.EL.128 R12, [R2.64+0x2000] ;  /* 0x00200004020cd981 */ /* 0x000ea2000c2e1d00 */
[----:B------:R-:W-:-:S03]  /*a270*/  CS2R R16, SRZ ;  /* 0x0000000000107805 */ /* 0x000fc6000001ff00 */
[----:B------:R-:W0:Y:S04]  /*a280*/  @P4 LDG.E.EF.128 R8, [R86.64] ;  /* 0x0000000456084981 */ /* 0x000e28000c0e1d00 */
[----:B------:R1:W3:Y:S01]  /*a290*/  @P4 LDG.E.EF.64 R16, [R4.64] ;  /* 0x0000000404104981 */ /* 0x0002e2000c0e1b00 */
[----:B--2---:R-:W-:Y:S02]  /*a2a0*/  SEL R13, R13, RZ, !P5 ;  /* 0x000000ff0d0d7207 */ /* 0x004fe40006800000 */
[----:B------:R-:W-:Y:S02]  /*a2b0*/  SEL R14, R14, RZ, !P5 ;  /* 0x000000ff0e0e7207 */ /* 0x000fe40006800000 */
[----:B------:R-:W-:Y:S01]  /*a2c0*/  SEL R12, R12, RZ, !P5 ;  /* 0x000000ff0c0c7207 */ /* 0x000fe20006800000 */
[----:B------:R-:W-:Y:S01]  /*a2d0*/  FADD R3, R13, 1 ;  /* 0x3f8000000d037421 */ /* 0x000fe20000000000 */
[----:B------:R-:W-:-:S02]  /*a2e0*/  SEL R15, R15, RZ, !P5 ;  /* 0x000000ff0f0f7207 */ /* 0x000fc40006800000 */
[----:B0-----:R-:W-:Y:S01]  /*a2f0*/  SEL R6, R9, RZ, P4 ;  /* 0x000000ff09067207 */ /* 0x001fe20002000000 */
[----:B-1----:R-:W-:Y:S01]  /*a300*/  FADD R4, R14, 1 ;  /* 0x3f8000000e047421 */ /* 0x002fe20000000000 */
[----:B------:R-:W-:Y:S02]  /*a310*/  SEL R7, R8, RZ, P4 ;  /* 0x000000ff08077207 */ /* 0x000fe40002000000 */
[----:B------:R-:W-:Y:S01]  /*a320*/  SEL R13, R10, RZ, P4 ;  /* 0x000000ff0a0d7207 */ /* 0x000fe20002000000 */
[----:B------:R-:W-:Y:S01]  /*a330*/  FADD R2, R12, 1 ;  /* 0x3f8000000c027421 */ /* 0x000fe20000000000 */
[----:B------:R-:W-:Y:S01]  /*a340*/  SEL R8, R11, RZ, P4 ;  /* 0x000000ff0b087207 */ /* 0x000fe20002000000 */
[----:B------:R-:W-:Y:S01]  /*a350*/  FMUL R9, R6, R3 ;  /* 0x0000000306097220 */ /* 0x000fe20000400000 */
[----:B------:R-:W-:Y:S01]  /*a360*/  FADD R5, R15, 1 ;  /* 0x3f8000000f057421 */ /* 0x000fe20000000000 */
[----:B---3--:R-:W-:Y:S01]  /*a370*/  SEL R3, R17, RZ, P4 ;  /* 0x000000ff11037207 */ /* 0x008fe20002000000 */
[----:B------:R-:W-:Y:S01]  /*a380*/  FMUL R11, R13, R4 ;  /* 0x000000040d0b7220 */ /* 0x000fe20000400000 */
[----:B------:R-:W-:Y:S01]  /*a390*/  FMUL R7, R7, R2 ;  /* 0x0000000207077220 */ /* 0x000fe20000400000 */
[----:B------:R-:W-:Y:S01]  /*a3a0*/  FMUL R13, R8, R5 ;  /* 0x00000005080d7220 */ /* 0x000fe20000400000 */
[----:B------:R-:W-:-:S02]  /*a3b0*/  SEL R2, R16, RZ, P4 ;  /* 0x000000ff10027207 */ /* 0x000fc40002000000 */
[C---:B------:R-:W-:Y:S02]  /*a3c0*/  PRMT R5, R3.reuse, 0x7632, R5 ;  /* 0x0000763203057816 */ /* 0x040fe40000000005 */
[C---:B------:R-:W-:Y:S02]  /*a3d0*/  PRMT R4, R2.reuse, 0x7632, R4 ;  /* 0x0000763202047816 */ /* 0x040fe40000000004 */
[----:B------:R-:W-:Y:S02]  /*a3e0*/  SHF.L.U32 R3, R3, 0x10, RZ ;  /* 0x0000001003037819 */ /* 0x000fe400000006ff */
[----:B------:R-:W-:Y:S01]  /*a3f0*/  SHF.L.U32 R5, R5, 0x10, RZ ;  /* 0x0000001005057819 */ /* 0x000fe200000006ff */
[-C--:B------:R-:W-:Y:S01]  /*a400*/  FMUL R7, R7, R28.reuse ;  /* 0x0000001c07077220 */ /* 0x080fe20000400000 */
[----:B------:R-:W-:Y:S01]  /*a410*/  SHF.L.U32 R2, R2, 0x10, RZ ;  /* 0x0000001002027819 */ /* 0x000fe200000006ff */
[----:B------:R-:W-:Y:S01]  /*a420*/  FMUL R9, R9, R28 ;  /* 0x0000001c09097220 */ /* 0x000fe20000400000 */
[----:B------:R-:W-:Y:S01]  /*a430*/  SHF.L.U32 R4, R4, 0x10, RZ ;  /* 0x0000001004047819 */ /* 0x000fe200000006ff */
[C---:B------:R-:W-:Y:S01]  /*a440*/  FMUL R6, R22.reuse, R3 ;  /* 0x0000000316067220 */ /* 0x040fe20000400000 */
[C---:B------:R-:W-:Y:S01]  /*a450*/  FMUL R8, R22.reuse, R5 ;  /* 0x0000000516087220 */ /* 0x040fe20000400000 */
[----:B------:R-:W-:-:S02]  /*a460*/  FFMA R7, R22, R2, R7 ;  /* 0x0000000216077223 */ /* 0x000fc40000000007 */
[C---:B------:R-:W-:Y:S01]  /*a470*/  FFMA R9, R22.reuse, R4, R9 ;  /* 0x0000000416097223 */ /* 0x040fe20000000009 */
[-C--:B------:R-:W-:Y:S01]  /*a480*/  FFMA R6, R11, R28.reuse, R6 ;  /* 0x0000001c0b067223 */ /* 0x080fe20000000006 */
[----:B------:R-:W-:Y:S01]  /*a490*/  FFMA R8, R13, R28, R8 ;  /* 0x0000001c0d087223 */ /* 0x000fe20000000008 */
[C---:B------:R-:W-:Y:S01]  /*a4a0*/  FFMA R7, R22.reuse, R2, R7 ;  /* 0x0000000216077223 */ /* 0x040fe20000000007 */
[C---:B------:R-:W-:Y:S01]  /*a4b0*/  FFMA R4, R22.reuse, R4, R9 ;  /* 0x0000000416047223 */ /* 0x040fe20000000009 */
[C---:B------:R-:W-:Y:S01]  /*a4c0*/  FFMA R6, R22.reuse, R3, R6 ;  /* 0x0000000316067223 */ /* 0x040fe20000000006 */
[----:B------:R-:W-:Y:S01]  /*a4d0*/  FFMA R5, R22, R5, R8 ;  /* 0x0000000516057223 */ /* 0x000fe20000000008 */
[----:B------:R-:W-:Y:S02]  /*a4e0*/  IMAD.WIDE R2, R41, R0, c[0x0][0x738] ;  /* 0x0001ce0029027625 */ /* 0x000fe400078e0200 */
[----:B------:R-:W-:Y:S02]  /*a4f0*/  F2FP.BF16.PACK_AB R4, R4, R7 ;  /* 0x000000070404723e */ /* 0x000fe400000010ff */
[----:B------:R-:W-:Y:S01]  /*a500*/  F2FP.BF16.PACK_AB R5, R5, R6 ;  /* 0x000000060505723e */ /* 0x000fe200000010ff */
[----:B------:R-:W-:Y:S06]  /*a510*/  @!P4 EXIT ;  /* 0x000000000000c94d */ /* 0x000fec0003800000 */
[----:B------:R-:W-:Y:S02]  /*a520*/  ULDC.64 UR4, c[0x0][0x118] ;  /* 0x0000460000047ab9 */ /* 0x000fe40000000a00 */
[----:B------:R-:W-:Y:S01]  /*a530*/  STG.E.64 [R2.64], R4 ;  /* 0x0000000402007986 */ /* 0x000fe2000c101b04 */
[----:B------:R-:W-:Y:S05]  /*a540*/  EXIT ;  /* 0x000000000000794d */ /* 0x000fea0003800000 */
.L_x_2:
[----:B------:R-:W-:-:S00]  /*a550*/  BRA `(.L_x_2) ;  /* 0xfffffff000007947 */ /* 0x000fc0000383ffff */
[----:B------:R-:W-:-:S00]  /*a560*/  NOP ;  /* 0x0000000000007918 */ /* 0x000fc00000000000 */
        /* <DEDUP_REMOVED lines=9> */
.L_x_3:


//--------------------- .nv.shared.triton__0d1d2d3d4d5d6d7d8d9d10d11d12d13d14d15d16d17d18d19d20d21d22d23d24d25d26d27d28d29d30d31d32d33d34d35d36d37d38d39d40d41d42d43d44d45d46d47d48d49d50d51d52d53d54d55d56d57d58d59d60d61d62d63d64d65d66d67d68d69d70d71d72d73d74d75d76d77d78d79d80d81d82d83d84d85d86d87d88d89d90d91d92d93d94d95d96d97d98d99d100d101d102d103d104d105d106d107d108d109d110d111d112d113d114d115d116d117d118d119d120d121d122d123d124d125d126d127d128d129d130d131d132d133d134d135d136d137d138d139d140d141d142d143d144d145d146d147d148d149d150d151d152d153d154d155d156d157d158d159d160d161d162d163d164d165d166d167d168d169d170d171d172d173d174d175d176d177d178d179d180d181d182d183d184d185d186d187d188de189de --------------------------
	.section	.nv.shared.triton__0d1d2d3d4d5d6d7d8d9d10d11d12d13d14d15d16d17d18d19d20d21d22d23d24d25d26d27d28d29d30d31d32d33d34d35d36d37d38d39d40d41d42d43d44d45d46d47d48d49d50d51d52d53d54d55d56d57d58d59d60d61d62d63d64d65d66d67d68d69d70d71d72d73d74d75d76d77d78d79d80d81d82d83d84d85d86d87d88d89d90d91d92d93d94d95d96d97d98d99d100d101d102d103d104d105d106d107d108d109d110d111d112d113d114d115d116d117d118d119d120d121d122d123d124d125d126d127d128d129d130d131d132d133d134d135d136d137d138d139d140d141d142d143d144d145d146d147d148d149d150d151d152d153d154d155d156d157d158d159d160d161d162d163d164d165d166d167d168d169d170d171d172d173d174d175d176d177d178d179d180d181d182d183d184d185d186d187d188de189de,"aw",@nobits
	.align	16
